//
// Generated by NVIDIA NVVM Compiler
//
// Compiler Build ID: CL-36424714
// Cuda compilation tools, release 13.0, V13.0.88
// Based on NVVM 20.0.0
//

.version 9.0
.target sm_100
.address_size 64

	// .globl	_Z6copyCDiPKfiS0_iS0_PfiS0_S0_S0_S0_fff

.visible .entry _Z6copyCDiPKfiS0_iS0_PfiS0_S0_S0_S0_fff(
	.param .u32 _Z6copyCDiPKfiS0_iS0_PfiS0_S0_S0_S0_fff_param_0,
	.param .u64 .ptr .align 1 _Z6copyCDiPKfiS0_iS0_PfiS0_S0_S0_S0_fff_param_1,
	.param .u32 _Z6copyCDiPKfiS0_iS0_PfiS0_S0_S0_S0_fff_param_2,
	.param .u64 .ptr .align 1 _Z6copyCDiPKfiS0_iS0_PfiS0_S0_S0_S0_fff_param_3,
	.param .u32 _Z6copyCDiPKfiS0_iS0_PfiS0_S0_S0_S0_fff_param_4,
	.param .u64 .ptr .align 1 _Z6copyCDiPKfiS0_iS0_PfiS0_S0_S0_S0_fff_param_5,
	.param .u64 .ptr .align 1 _Z6copyCDiPKfiS0_iS0_PfiS0_S0_S0_S0_fff_param_6,
	.param .u32 _Z6copyCDiPKfiS0_iS0_PfiS0_S0_S0_S0_fff_param_7,
	.param .u64 .ptr .align 1 _Z6copyCDiPKfiS0_iS0_PfiS0_S0_S0_S0_fff_param_8,
	.param .u64 .ptr .align 1 _Z6copyCDiPKfiS0_iS0_PfiS0_S0_S0_S0_fff_param_9,
	.param .u64 .ptr .align 1 _Z6copyCDiPKfiS0_iS0_PfiS0_S0_S0_S0_fff_param_10,
	.param .u64 .ptr .align 1 _Z6copyCDiPKfiS0_iS0_PfiS0_S0_S0_S0_fff_param_11,
	.param .f32 _Z6copyCDiPKfiS0_iS0_PfiS0_S0_S0_S0_fff_param_12,
	.param .f32 _Z6copyCDiPKfiS0_iS0_PfiS0_S0_S0_S0_fff_param_13,
	.param .f32 _Z6copyCDiPKfiS0_iS0_PfiS0_S0_S0_S0_fff_param_14
)
{
	.reg .pred 	%p<231>;
	.reg .b32 	%r<686>;
	.reg .b32 	%f<700>;
	.reg .b64 	%rd<182>;
	.reg .b64 	%fd<25>;

	ld.param.u32 	%r251, [_Z6copyCDiPKfiS0_iS0_PfiS0_S0_S0_S0_fff_param_0];
	ld.param.u64 	%rd17, [_Z6copyCDiPKfiS0_iS0_PfiS0_S0_S0_S0_fff_param_1];
	ld.param.u32 	%r252, [_Z6copyCDiPKfiS0_iS0_PfiS0_S0_S0_S0_fff_param_2];
	ld.param.u64 	%rd18, [_Z6copyCDiPKfiS0_iS0_PfiS0_S0_S0_S0_fff_param_3];
	ld.param.u32 	%r253, [_Z6copyCDiPKfiS0_iS0_PfiS0_S0_S0_S0_fff_param_4];
	ld.param.u64 	%rd19, [_Z6copyCDiPKfiS0_iS0_PfiS0_S0_S0_S0_fff_param_5];
	ld.param.u64 	%rd20, [_Z6copyCDiPKfiS0_iS0_PfiS0_S0_S0_S0_fff_param_6];
	ld.param.u32 	%r254, [_Z6copyCDiPKfiS0_iS0_PfiS0_S0_S0_S0_fff_param_7];
	ld.param.u64 	%rd21, [_Z6copyCDiPKfiS0_iS0_PfiS0_S0_S0_S0_fff_param_8];
	ld.param.u64 	%rd22, [_Z6copyCDiPKfiS0_iS0_PfiS0_S0_S0_S0_fff_param_9];
	ld.param.u64 	%rd23, [_Z6copyCDiPKfiS0_iS0_PfiS0_S0_S0_S0_fff_param_10];
	ld.param.u64 	%rd24, [_Z6copyCDiPKfiS0_iS0_PfiS0_S0_S0_S0_fff_param_11];
	ld.param.f32 	%f87, [_Z6copyCDiPKfiS0_iS0_PfiS0_S0_S0_S0_fff_param_12];
	ld.param.f32 	%f88, [_Z6copyCDiPKfiS0_iS0_PfiS0_S0_S0_S0_fff_param_13];
	ld.param.f32 	%f89, [_Z6copyCDiPKfiS0_iS0_PfiS0_S0_S0_S0_fff_param_14];
	cvta.to.global.u64 	%rd1, %rd20;
	cvta.to.global.u64 	%rd2, %rd24;
	cvta.to.global.u64 	%rd3, %rd19;
	cvta.to.global.u64 	%rd4, %rd23;
	cvta.to.global.u64 	%rd5, %rd17;
	cvta.to.global.u64 	%rd6, %rd21;
	cvta.to.global.u64 	%rd7, %rd18;
	cvta.to.global.u64 	%rd8, %rd22;
	mov.u32 	%r255, %tid.x;
	mov.u32 	%r256, %ctaid.x;
	mov.u32 	%r1, %ntid.x;
	mad.lo.s32 	%r2, %r256, %r1, %r255;
	setp.ge.s32 	%p1, %r2, %r254;
	@%p1 bra 	$L__BB0_149;
	ld.global.nc.f32 	%f1, [%rd7];
	setp.lt.s32 	%p2, %r252, 2;
	ld.global.nc.f32 	%f2, [%rd5];
	ld.global.nc.f32 	%f3, [%rd3];
	cvt.f64.f32 	%fd4, %f88;
	mul.f64 	%fd1, %fd4, 0d3FE0000000000000;
	cvt.f64.f32 	%fd5, %f87;
	mul.f64 	%fd2, %fd5, 0d3FE0000000000000;
	cvt.f64.f32 	%fd6, %f89;
	mul.f64 	%fd3, %fd6, 0d3FE0000000000000;
	mov.u32 	%r257, %nctaid.x;
	mul.lo.s32 	%r3, %r1, %r257;
	@%p2 bra 	$L__BB0_75;
	setp.lt.s32 	%p110, %r251, 2;
	@%p110 bra 	$L__BB0_45;
	add.s32 	%r467, %r252, -1;
	add.s32 	%r4, %r252, -2;
	add.s32 	%r468, %r252, 7;
	and.b32  	%r469, %r468, 7;
	add.s32 	%r5, %r469, -1;
	add.s32 	%r470, %r252, 3;
	and.b32  	%r6, %r470, 3;
	add.s32 	%r471, %r251, -1;
	add.s32 	%r7, %r251, -2;
	add.s32 	%r472, %r251, 7;
	and.b32  	%r473, %r472, 7;
	add.s32 	%r8, %r473, -1;
	add.s32 	%r474, %r251, 3;
	and.b32  	%r9, %r474, 3;
	add.s32 	%r475, %r253, -1;
	add.s32 	%r476, %r253, 7;
	and.b32  	%r477, %r476, 7;
	add.s32 	%r10, %r477, -1;
	add.s32 	%r478, %r253, 3;
	and.b32  	%r11, %r478, 3;
	and.b32  	%r12, %r467, 7;
	and.b32  	%r13, %r467, -8;
	and.b32  	%r14, %r468, 3;
	and.b32  	%r15, %r470, 1;
	and.b32  	%r16, %r471, 7;
	and.b32  	%r17, %r471, -8;
	and.b32  	%r18, %r472, 3;
	and.b32  	%r19, %r474, 1;
	and.b32  	%r20, %r475, 7;
	and.b32  	%r21, %r475, -8;
	and.b32  	%r22, %r476, 3;
	and.b32  	%r23, %r478, 1;
$L__BB0_4:
	setp.lt.u32 	%p160, %r4, 7;
	mul.wide.s32 	%rd141, %r2, 4;
	add.s64 	%rd142, %rd8, %rd141;
	ld.global.nc.f32 	%f4, [%rd142];
	sub.f32 	%f482, %f1, %f4;
	abs.f32 	%f673, %f482;
	mov.b32 	%r604, 1;
	mov.b32 	%r608, 0;
	@%p160 bra 	$L__BB0_8;
	add.s64 	%rd181, %rd7, 16;
	mov.b32 	%r573, 0;
	mov.u32 	%r608, %r573;
$L__BB0_6:
	.pragma "nounroll";
	add.s32 	%r483, %r573, 1;
	ld.global.nc.f32 	%f483, [%rd181+-12];
	sub.f32 	%f484, %f483, %f4;
	abs.f32 	%f485, %f484;
	setp.lt.f32 	%p161, %f485, %f673;
	selp.b32 	%r484, %r483, %r608, %p161;
	selp.f32 	%f486, %f485, %f673, %p161;
	ld.global.nc.f32 	%f487, [%rd181+-8];
	sub.f32 	%f488, %f487, %f4;
	abs.f32 	%f489, %f488;
	setp.lt.f32 	%p162, %f489, %f486;
	add.s32 	%r485, %r573, 2;
	selp.b32 	%r486, %r485, %r484, %p162;
	selp.f32 	%f490, %f489, %f486, %p162;
	ld.global.nc.f32 	%f491, [%rd181+-4];
	sub.f32 	%f492, %f491, %f4;
	abs.f32 	%f493, %f492;
	setp.lt.f32 	%p163, %f493, %f490;
	add.s32 	%r487, %r573, 3;
	selp.b32 	%r488, %r487, %r486, %p163;
	selp.f32 	%f494, %f493, %f490, %p163;
	ld.global.nc.f32 	%f495, [%rd181];
	sub.f32 	%f496, %f495, %f4;
	abs.f32 	%f497, %f496;
	setp.lt.f32 	%p164, %f497, %f494;
	add.s32 	%r489, %r573, 4;
	selp.b32 	%r490, %r489, %r488, %p164;
	selp.f32 	%f498, %f497, %f494, %p164;
	ld.global.nc.f32 	%f499, [%rd181+4];
	sub.f32 	%f500, %f499, %f4;
	abs.f32 	%f501, %f500;
	setp.lt.f32 	%p165, %f501, %f498;
	add.s32 	%r491, %r573, 5;
	selp.b32 	%r492, %r491, %r490, %p165;
	selp.f32 	%f502, %f501, %f498, %p165;
	ld.global.nc.f32 	%f503, [%rd181+8];
	sub.f32 	%f504, %f503, %f4;
	abs.f32 	%f505, %f504;
	setp.lt.f32 	%p166, %f505, %f502;
	add.s32 	%r493, %r573, 6;
	selp.b32 	%r494, %r493, %r492, %p166;
	selp.f32 	%f506, %f505, %f502, %p166;
	ld.global.nc.f32 	%f507, [%rd181+12];
	sub.f32 	%f508, %f507, %f4;
	abs.f32 	%f509, %f508;
	setp.lt.f32 	%p167, %f509, %f506;
	add.s32 	%r495, %r573, 7;
	selp.b32 	%r496, %r495, %r494, %p167;
	selp.f32 	%f510, %f509, %f506, %p167;
	ld.global.nc.f32 	%f511, [%rd181+16];
	sub.f32 	%f512, %f511, %f4;
	abs.f32 	%f513, %f512;
	setp.lt.f32 	%p168, %f513, %f510;
	add.s32 	%r573, %r573, 8;
	selp.b32 	%r608, %r573, %r496, %p168;
	selp.f32 	%f673, %f513, %f510, %p168;
	add.s64 	%rd181, %rd181, 32;
	setp.eq.s32 	%p169, %r573, %r13;
	@%p169 bra 	$L__BB0_7;
	bra.uni 	$L__BB0_6;
$L__BB0_7:
	add.s32 	%r604, %r573, 1;
$L__BB0_8:
	setp.eq.s32 	%p170, %r12, 0;
	@%p170 bra 	$L__BB0_16;
	setp.lt.u32 	%p171, %r5, 3;
	@%p171 bra 	$L__BB0_11;
	mul.wide.u32 	%rd143, %r604, 4;
	add.s64 	%rd144, %rd7, %rd143;
	ld.global.nc.f32 	%f514, [%rd144];
	sub.f32 	%f515, %f514, %f4;
	abs.f32 	%f516, %f515;
	setp.lt.f32 	%p172, %f516, %f673;
	selp.b32 	%r498, %r604, %r608, %p172;
	selp.f32 	%f517, %f516, %f673, %p172;
	add.s32 	%r499, %r604, 1;
	ld.global.nc.f32 	%f518, [%rd144+4];
	sub.f32 	%f519, %f518, %f4;
	abs.f32 	%f520, %f519;
	setp.lt.f32 	%p173, %f520, %f517;
	selp.b32 	%r500, %r499, %r498, %p173;
	selp.f32 	%f521, %f520, %f517, %p173;
	add.s32 	%r501, %r604, 2;
	ld.global.nc.f32 	%f522, [%rd144+8];
	sub.f32 	%f523, %f522, %f4;
	abs.f32 	%f524, %f523;
	setp.lt.f32 	%p174, %f524, %f521;
	selp.b32 	%r502, %r501, %r500, %p174;
	selp.f32 	%f525, %f524, %f521, %p174;
	add.s32 	%r503, %r604, 3;
	ld.global.nc.f32 	%f526, [%rd144+12];
	sub.f32 	%f527, %f526, %f4;
	abs.f32 	%f528, %f527;
	setp.lt.f32 	%p175, %f528, %f525;
	selp.b32 	%r608, %r503, %r502, %p175;
	selp.f32 	%f673, %f528, %f525, %p175;
	add.s32 	%r604, %r604, 4;
$L__BB0_11:
	setp.eq.s32 	%p176, %r14, 0;
	@%p176 bra 	$L__BB0_16;
	setp.eq.s32 	%p177, %r6, 1;
	@%p177 bra 	$L__BB0_14;
	mul.wide.u32 	%rd145, %r604, 4;
	add.s64 	%rd146, %rd7, %rd145;
	ld.global.nc.f32 	%f529, [%rd146];
	sub.f32 	%f530, %f529, %f4;
	abs.f32 	%f531, %f530;
	setp.lt.f32 	%p178, %f531, %f673;
	selp.b32 	%r505, %r604, %r608, %p178;
	selp.f32 	%f532, %f531, %f673, %p178;
	add.s32 	%r506, %r604, 1;
	ld.global.nc.f32 	%f533, [%rd146+4];
	sub.f32 	%f534, %f533, %f4;
	abs.f32 	%f535, %f534;
	setp.lt.f32 	%p179, %f535, %f532;
	selp.b32 	%r608, %r506, %r505, %p179;
	selp.f32 	%f673, %f535, %f532, %p179;
	add.s32 	%r604, %r604, 2;
$L__BB0_14:
	setp.eq.s32 	%p180, %r15, 0;
	@%p180 bra 	$L__BB0_16;
	mul.wide.u32 	%rd147, %r604, 4;
	add.s64 	%rd148, %rd7, %rd147;
	ld.global.nc.f32 	%f536, [%rd148];
	sub.f32 	%f537, %f536, %f4;
	abs.f32 	%f538, %f537;
	setp.lt.f32 	%p181, %f538, %f673;
	selp.b32 	%r608, %r604, %r608, %p181;
$L__BB0_16:
	setp.lt.u32 	%p182, %r7, 7;
	mul.wide.s32 	%rd149, %r2, 4;
	add.s64 	%rd150, %rd6, %rd149;
	ld.global.nc.f32 	%f29, [%rd150];
	sub.f32 	%f539, %f2, %f29;
	abs.f32 	%f669, %f539;
	mov.b32 	%r591, 1;
	mov.b32 	%r598, 0;
	@%p182 bra 	$L__BB0_19;
	mov.b32 	%r591, 1;
	mov.b32 	%r598, 0;
$L__BB0_18:
	.pragma "nounroll";
	mul.wide.u32 	%rd151, %r591, 4;
	add.s64 	%rd152, %rd5, %rd151;
	ld.global.nc.f32 	%f540, [%rd152];
	sub.f32 	%f541, %f540, %f29;
	abs.f32 	%f542, %f541;
	setp.lt.f32 	%p183, %f542, %f669;
	selp.b32 	%r512, %r591, %r598, %p183;
	selp.f32 	%f543, %f542, %f669, %p183;
	add.s32 	%r513, %r591, 1;
	ld.global.nc.f32 	%f544, [%rd152+4];
	sub.f32 	%f545, %f544, %f29;
	abs.f32 	%f546, %f545;
	setp.lt.f32 	%p184, %f546, %f543;
	selp.b32 	%r514, %r513, %r512, %p184;
	selp.f32 	%f547, %f546, %f543, %p184;
	add.s32 	%r515, %r591, 2;
	ld.global.nc.f32 	%f548, [%rd152+8];
	sub.f32 	%f549, %f548, %f29;
	abs.f32 	%f550, %f549;
	setp.lt.f32 	%p185, %f550, %f547;
	selp.b32 	%r516, %r515, %r514, %p185;
	selp.f32 	%f551, %f550, %f547, %p185;
	add.s32 	%r517, %r591, 3;
	ld.global.nc.f32 	%f552, [%rd152+12];
	sub.f32 	%f553, %f552, %f29;
	abs.f32 	%f554, %f553;
	setp.lt.f32 	%p186, %f554, %f551;
	selp.b32 	%r518, %r517, %r516, %p186;
	selp.f32 	%f555, %f554, %f551, %p186;
	add.s32 	%r519, %r591, 4;
	ld.global.nc.f32 	%f556, [%rd152+16];
	sub.f32 	%f557, %f556, %f29;
	abs.f32 	%f558, %f557;
	setp.lt.f32 	%p187, %f558, %f555;
	selp.b32 	%r520, %r519, %r518, %p187;
	selp.f32 	%f559, %f558, %f555, %p187;
	add.s32 	%r521, %r591, 5;
	ld.global.nc.f32 	%f560, [%rd152+20];
	sub.f32 	%f561, %f560, %f29;
	abs.f32 	%f562, %f561;
	setp.lt.f32 	%p188, %f562, %f559;
	selp.b32 	%r522, %r521, %r520, %p188;
	selp.f32 	%f563, %f562, %f559, %p188;
	add.s32 	%r523, %r591, 6;
	ld.global.nc.f32 	%f564, [%rd152+24];
	sub.f32 	%f565, %f564, %f29;
	abs.f32 	%f566, %f565;
	setp.lt.f32 	%p189, %f566, %f563;
	selp.b32 	%r524, %r523, %r522, %p189;
	selp.f32 	%f567, %f566, %f563, %p189;
	add.s32 	%r525, %r591, 7;
	ld.global.nc.f32 	%f568, [%rd152+28];
	sub.f32 	%f569, %f568, %f29;
	abs.f32 	%f570, %f569;
	setp.lt.f32 	%p190, %f570, %f567;
	selp.b32 	%r598, %r525, %r524, %p190;
	selp.f32 	%f669, %f570, %f567, %p190;
	add.s32 	%r591, %r591, 8;
	setp.eq.s32 	%p191, %r525, %r17;
	@%p191 bra 	$L__BB0_19;
	bra.uni 	$L__BB0_18;
$L__BB0_19:
	setp.eq.s32 	%p192, %r16, 0;
	@%p192 bra 	$L__BB0_27;
	setp.lt.u32 	%p193, %r8, 3;
	@%p193 bra 	$L__BB0_22;
	mul.wide.u32 	%rd153, %r591, 4;
	add.s64 	%rd154, %rd5, %rd153;
	ld.global.nc.f32 	%f571, [%rd154];
	sub.f32 	%f572, %f571, %f29;
	abs.f32 	%f573, %f572;
	setp.lt.f32 	%p194, %f573, %f669;
	selp.b32 	%r527, %r591, %r598, %p194;
	selp.f32 	%f574, %f573, %f669, %p194;
	add.s32 	%r528, %r591, 1;
	ld.global.nc.f32 	%f575, [%rd154+4];
	sub.f32 	%f576, %f575, %f29;
	abs.f32 	%f577, %f576;
	setp.lt.f32 	%p195, %f577, %f574;
	selp.b32 	%r529, %r528, %r527, %p195;
	selp.f32 	%f578, %f577, %f574, %p195;
	add.s32 	%r530, %r591, 2;
	ld.global.nc.f32 	%f579, [%rd154+8];
	sub.f32 	%f580, %f579, %f29;
	abs.f32 	%f581, %f580;
	setp.lt.f32 	%p196, %f581, %f578;
	selp.b32 	%r531, %r530, %r529, %p196;
	selp.f32 	%f582, %f581, %f578, %p196;
	add.s32 	%r532, %r591, 3;
	ld.global.nc.f32 	%f583, [%rd154+12];
	sub.f32 	%f584, %f583, %f29;
	abs.f32 	%f585, %f584;
	setp.lt.f32 	%p197, %f585, %f582;
	selp.b32 	%r598, %r532, %r531, %p197;
	selp.f32 	%f669, %f585, %f582, %p197;
	add.s32 	%r591, %r591, 4;
$L__BB0_22:
	setp.eq.s32 	%p198, %r18, 0;
	@%p198 bra 	$L__BB0_27;
	setp.eq.s32 	%p199, %r9, 1;
	@%p199 bra 	$L__BB0_25;
	mul.wide.u32 	%rd155, %r591, 4;
	add.s64 	%rd156, %rd5, %rd155;
	ld.global.nc.f32 	%f586, [%rd156];
	sub.f32 	%f587, %f586, %f29;
	abs.f32 	%f588, %f587;
	setp.lt.f32 	%p200, %f588, %f669;
	selp.b32 	%r534, %r591, %r598, %p200;
	selp.f32 	%f589, %f588, %f669, %p200;
	add.s32 	%r535, %r591, 1;
	ld.global.nc.f32 	%f590, [%rd156+4];
	sub.f32 	%f591, %f590, %f29;
	abs.f32 	%f592, %f591;
	setp.lt.f32 	%p201, %f592, %f589;
	selp.b32 	%r598, %r535, %r534, %p201;
	selp.f32 	%f669, %f592, %f589, %p201;
	add.s32 	%r591, %r591, 2;
$L__BB0_25:
	setp.eq.s32 	%p202, %r19, 0;
	@%p202 bra 	$L__BB0_27;
	mul.wide.u32 	%rd157, %r591, 4;
	add.s64 	%rd158, %rd5, %rd157;
	ld.global.nc.f32 	%f593, [%rd158];
	sub.f32 	%f594, %f593, %f29;
	abs.f32 	%f595, %f594;
	setp.lt.f32 	%p203, %f595, %f669;
	selp.b32 	%r598, %r591, %r598, %p203;
$L__BB0_27:
	setp.gt.s32 	%p204, %r253, 1;
	mul.wide.s32 	%rd159, %r2, 4;
	add.s64 	%rd160, %rd4, %rd159;
	ld.global.nc.f32 	%f23, [%rd160];
	mov.b32 	%r579, 0;
	@%p204 bra 	$L__BB0_28;
	bra.uni 	$L__BB0_32;
$L__BB0_28:
	add.s32 	%r540, %r253, -2;
	setp.lt.u32 	%p205, %r540, 7;
	sub.f32 	%f596, %f3, %f23;
	abs.f32 	%f666, %f596;
	mov.b32 	%r582, 1;
	mov.b32 	%r579, 0;
	@%p205 bra 	$L__BB0_31;
	mov.b32 	%r582, 1;
	mov.b32 	%r579, 0;
$L__BB0_30:
	.pragma "nounroll";
	mul.wide.u32 	%rd161, %r582, 4;
	add.s64 	%rd162, %rd3, %rd161;
	ld.global.nc.f32 	%f597, [%rd162];
	sub.f32 	%f598, %f597, %f23;
	abs.f32 	%f599, %f598;
	setp.lt.f32 	%p206, %f599, %f666;
	selp.b32 	%r543, %r582, %r579, %p206;
	selp.f32 	%f600, %f599, %f666, %p206;
	add.s32 	%r544, %r582, 1;
	ld.global.nc.f32 	%f601, [%rd162+4];
	sub.f32 	%f602, %f601, %f23;
	abs.f32 	%f603, %f602;
	setp.lt.f32 	%p207, %f603, %f600;
	selp.b32 	%r545, %r544, %r543, %p207;
	selp.f32 	%f604, %f603, %f600, %p207;
	add.s32 	%r546, %r582, 2;
	ld.global.nc.f32 	%f605, [%rd162+8];
	sub.f32 	%f606, %f605, %f23;
	abs.f32 	%f607, %f606;
	setp.lt.f32 	%p208, %f607, %f604;
	selp.b32 	%r547, %r546, %r545, %p208;
	selp.f32 	%f608, %f607, %f604, %p208;
	add.s32 	%r548, %r582, 3;
	ld.global.nc.f32 	%f609, [%rd162+12];
	sub.f32 	%f610, %f609, %f23;
	abs.f32 	%f611, %f610;
	setp.lt.f32 	%p209, %f611, %f608;
	selp.b32 	%r549, %r548, %r547, %p209;
	selp.f32 	%f612, %f611, %f608, %p209;
	add.s32 	%r550, %r582, 4;
	ld.global.nc.f32 	%f613, [%rd162+16];
	sub.f32 	%f614, %f613, %f23;
	abs.f32 	%f615, %f614;
	setp.lt.f32 	%p210, %f615, %f612;
	selp.b32 	%r551, %r550, %r549, %p210;
	selp.f32 	%f616, %f615, %f612, %p210;
	add.s32 	%r552, %r582, 5;
	ld.global.nc.f32 	%f617, [%rd162+20];
	sub.f32 	%f618, %f617, %f23;
	abs.f32 	%f619, %f618;
	setp.lt.f32 	%p211, %f619, %f616;
	selp.b32 	%r553, %r552, %r551, %p211;
	selp.f32 	%f620, %f619, %f616, %p211;
	add.s32 	%r554, %r582, 6;
	ld.global.nc.f32 	%f621, [%rd162+24];
	sub.f32 	%f622, %f621, %f23;
	abs.f32 	%f623, %f622;
	setp.lt.f32 	%p212, %f623, %f620;
	selp.b32 	%r555, %r554, %r553, %p212;
	selp.f32 	%f624, %f623, %f620, %p212;
	add.s32 	%r556, %r582, 7;
	ld.global.nc.f32 	%f625, [%rd162+28];
	sub.f32 	%f626, %f625, %f23;
	abs.f32 	%f627, %f626;
	setp.lt.f32 	%p213, %f627, %f624;
	selp.b32 	%r579, %r556, %r555, %p213;
	selp.f32 	%f666, %f627, %f624, %p213;
	add.s32 	%r582, %r582, 8;
	setp.eq.s32 	%p214, %r556, %r21;
	@%p214 bra 	$L__BB0_31;
	bra.uni 	$L__BB0_30;
$L__BB0_31:
	setp.eq.s32 	%p215, %r20, 0;
	@%p215 bra 	$L__BB0_32;
	bra.uni 	$L__BB0_38;
$L__BB0_32:
	mul.wide.u32 	%rd169, %r608, 4;
	add.s64 	%rd170, %rd7, %rd169;
	ld.global.nc.f32 	%f653, [%rd170];
	sub.f32 	%f654, %f653, %f4;
	abs.f32 	%f655, %f654;
	cvt.f64.f32 	%fd22, %f655;
	setp.ltu.f64 	%p227, %fd1, %fd22;
	@%p227 bra 	$L__BB0_34;
	mul.wide.u32 	%rd171, %r598, 4;
	add.s64 	%rd172, %rd5, %rd171;
	ld.global.nc.f32 	%f656, [%rd172];
	sub.f32 	%f657, %f656, %f29;
	abs.f32 	%f658, %f657;
	cvt.f64.f32 	%fd23, %f658;
	setp.ge.f64 	%p228, %fd2, %fd23;
	@%p228 bra 	$L__BB0_35;
$L__BB0_34:
	mul.wide.u32 	%rd173, %r579, 4;
	add.s64 	%rd174, %rd3, %rd173;
	ld.global.nc.f32 	%f659, [%rd174];
	sub.f32 	%f660, %f659, %f23;
	abs.f32 	%f661, %f660;
	cvt.f64.f32 	%fd24, %f661;
	setp.ltu.f64 	%p229, %fd3, %fd24;
	@%p229 bra 	$L__BB0_36;
$L__BB0_35:
	mul.wide.s32 	%rd175, %r2, 4;
	add.s64 	%rd176, %rd2, %rd175;
	ld.global.nc.f32 	%f662, [%rd176];
	mad.lo.s32 	%r567, %r608, %r251, %r598;
	mad.lo.s32 	%r568, %r567, %r253, %r579;
	mul.wide.s32 	%rd177, %r568, 4;
	add.s64 	%rd178, %rd1, %rd177;
	st.global.f32 	[%rd178], %f662;
	bra.uni 	$L__BB0_37;
$L__BB0_36:
	mad.lo.s32 	%r569, %r608, %r251, %r598;
	mad.lo.s32 	%r570, %r569, %r253, %r579;
	mul.wide.s32 	%rd179, %r570, 4;
	add.s64 	%rd180, %rd1, %rd179;
	mov.b32 	%r571, 0;
	st.global.u32 	[%rd180], %r571;
$L__BB0_37:
	add.s32 	%r2, %r2, %r3;
	setp.lt.s32 	%p230, %r2, %r254;
	@%p230 bra 	$L__BB0_4;
	bra.uni 	$L__BB0_149;
$L__BB0_38:
	setp.lt.u32 	%p216, %r10, 3;
	@%p216 bra 	$L__BB0_40;
	mul.wide.u32 	%rd163, %r582, 4;
	add.s64 	%rd164, %rd3, %rd163;
	ld.global.nc.f32 	%f628, [%rd164];
	sub.f32 	%f629, %f628, %f23;
	abs.f32 	%f630, %f629;
	setp.lt.f32 	%p217, %f630, %f666;
	selp.b32 	%r558, %r582, %r579, %p217;
	selp.f32 	%f631, %f630, %f666, %p217;
	add.s32 	%r559, %r582, 1;
	ld.global.nc.f32 	%f632, [%rd164+4];
	sub.f32 	%f633, %f632, %f23;
	abs.f32 	%f634, %f633;
	setp.lt.f32 	%p218, %f634, %f631;
	selp.b32 	%r560, %r559, %r558, %p218;
	selp.f32 	%f635, %f634, %f631, %p218;
	add.s32 	%r561, %r582, 2;
	ld.global.nc.f32 	%f636, [%rd164+8];
	sub.f32 	%f637, %f636, %f23;
	abs.f32 	%f638, %f637;
	setp.lt.f32 	%p219, %f638, %f635;
	selp.b32 	%r562, %r561, %r560, %p219;
	selp.f32 	%f639, %f638, %f635, %p219;
	add.s32 	%r563, %r582, 3;
	ld.global.nc.f32 	%f640, [%rd164+12];
	sub.f32 	%f641, %f640, %f23;
	abs.f32 	%f642, %f641;
	setp.lt.f32 	%p220, %f642, %f639;
	selp.b32 	%r579, %r563, %r562, %p220;
	selp.f32 	%f666, %f642, %f639, %p220;
	add.s32 	%r582, %r582, 4;
$L__BB0_40:
	setp.eq.s32 	%p221, %r22, 0;
	@%p221 bra 	$L__BB0_32;
	setp.eq.s32 	%p222, %r11, 1;
	@%p222 bra 	$L__BB0_43;
	mul.wide.u32 	%rd165, %r582, 4;
	add.s64 	%rd166, %rd3, %rd165;
	ld.global.nc.f32 	%f643, [%rd166];
	sub.f32 	%f644, %f643, %f23;
	abs.f32 	%f645, %f644;
	setp.lt.f32 	%p223, %f645, %f666;
	selp.b32 	%r565, %r582, %r579, %p223;
	selp.f32 	%f646, %f645, %f666, %p223;
	add.s32 	%r566, %r582, 1;
	ld.global.nc.f32 	%f647, [%rd166+4];
	sub.f32 	%f648, %f647, %f23;
	abs.f32 	%f649, %f648;
	setp.lt.f32 	%p224, %f649, %f646;
	selp.b32 	%r579, %r566, %r565, %p224;
	selp.f32 	%f666, %f649, %f646, %p224;
	add.s32 	%r582, %r582, 2;
$L__BB0_43:
	setp.eq.s32 	%p225, %r23, 0;
	@%p225 bra 	$L__BB0_32;
	mul.wide.u32 	%rd167, %r582, 4;
	add.s64 	%rd168, %rd3, %rd167;
	ld.global.nc.f32 	%f650, [%rd168];
	sub.f32 	%f651, %f650, %f23;
	abs.f32 	%f652, %f651;
	setp.lt.f32 	%p226, %f652, %f666;
	selp.b32 	%r579, %r582, %r579, %p226;
	bra.uni 	$L__BB0_32;
$L__BB0_45:
	add.s32 	%r397, %r252, -1;
	add.s32 	%r84, %r252, -2;
	add.s32 	%r398, %r252, 7;
	and.b32  	%r399, %r398, 7;
	add.s32 	%r85, %r399, -1;
	add.s32 	%r400, %r252, 3;
	and.b32  	%r86, %r400, 3;
	add.s32 	%r401, %r253, -1;
	add.s32 	%r87, %r253, -2;
	add.s32 	%r402, %r253, 7;
	and.b32  	%r403, %r402, 7;
	add.s32 	%r88, %r403, -1;
	add.s32 	%r404, %r253, 3;
	and.b32  	%r89, %r404, 3;
	and.b32  	%r90, %r397, 7;
	and.b32  	%r91, %r397, -8;
	and.b32  	%r92, %r398, 3;
	and.b32  	%r93, %r400, 1;
	and.b32  	%r94, %r401, 7;
	and.b32  	%r95, %r401, -8;
	and.b32  	%r96, %r402, 3;
	and.b32  	%r97, %r404, 1;
	mul.lo.s32 	%r98, %r251, %r253;
$L__BB0_46:
	setp.lt.u32 	%p111, %r84, 7;
	mul.wide.s32 	%rd109, %r2, 4;
	add.s64 	%rd110, %rd8, %rd109;
	ld.global.nc.f32 	%f31, [%rd110];
	sub.f32 	%f358, %f1, %f31;
	abs.f32 	%f680, %f358;
	mov.b32 	%r626, 1;
	mov.b32 	%r633, 0;
	@%p111 bra 	$L__BB0_49;
	mov.b32 	%r626, 1;
	mov.b32 	%r633, 0;
$L__BB0_48:
	.pragma "nounroll";
	mul.wide.u32 	%rd111, %r626, 4;
	add.s64 	%rd112, %rd7, %rd111;
	ld.global.nc.f32 	%f359, [%rd112];
	sub.f32 	%f360, %f359, %f31;
	abs.f32 	%f361, %f360;
	setp.lt.f32 	%p112, %f361, %f680;
	selp.b32 	%r410, %r626, %r633, %p112;
	selp.f32 	%f362, %f361, %f680, %p112;
	add.s32 	%r411, %r626, 1;
	ld.global.nc.f32 	%f363, [%rd112+4];
	sub.f32 	%f364, %f363, %f31;
	abs.f32 	%f365, %f364;
	setp.lt.f32 	%p113, %f365, %f362;
	selp.b32 	%r412, %r411, %r410, %p113;
	selp.f32 	%f366, %f365, %f362, %p113;
	add.s32 	%r413, %r626, 2;
	ld.global.nc.f32 	%f367, [%rd112+8];
	sub.f32 	%f368, %f367, %f31;
	abs.f32 	%f369, %f368;
	setp.lt.f32 	%p114, %f369, %f366;
	selp.b32 	%r414, %r413, %r412, %p114;
	selp.f32 	%f370, %f369, %f366, %p114;
	add.s32 	%r415, %r626, 3;
	ld.global.nc.f32 	%f371, [%rd112+12];
	sub.f32 	%f372, %f371, %f31;
	abs.f32 	%f373, %f372;
	setp.lt.f32 	%p115, %f373, %f370;
	selp.b32 	%r416, %r415, %r414, %p115;
	selp.f32 	%f374, %f373, %f370, %p115;
	add.s32 	%r417, %r626, 4;
	ld.global.nc.f32 	%f375, [%rd112+16];
	sub.f32 	%f376, %f375, %f31;
	abs.f32 	%f377, %f376;
	setp.lt.f32 	%p116, %f377, %f374;
	selp.b32 	%r418, %r417, %r416, %p116;
	selp.f32 	%f378, %f377, %f374, %p116;
	add.s32 	%r419, %r626, 5;
	ld.global.nc.f32 	%f379, [%rd112+20];
	sub.f32 	%f380, %f379, %f31;
	abs.f32 	%f381, %f380;
	setp.lt.f32 	%p117, %f381, %f378;
	selp.b32 	%r420, %r419, %r418, %p117;
	selp.f32 	%f382, %f381, %f378, %p117;
	add.s32 	%r421, %r626, 6;
	ld.global.nc.f32 	%f383, [%rd112+24];
	sub.f32 	%f384, %f383, %f31;
	abs.f32 	%f385, %f384;
	setp.lt.f32 	%p118, %f385, %f382;
	selp.b32 	%r422, %r421, %r420, %p118;
	selp.f32 	%f386, %f385, %f382, %p118;
	add.s32 	%r423, %r626, 7;
	ld.global.nc.f32 	%f387, [%rd112+28];
	sub.f32 	%f388, %f387, %f31;
	abs.f32 	%f389, %f388;
	setp.lt.f32 	%p119, %f389, %f386;
	selp.b32 	%r633, %r423, %r422, %p119;
	selp.f32 	%f680, %f389, %f386, %p119;
	add.s32 	%r626, %r626, 8;
	setp.eq.s32 	%p120, %r423, %r91;
	@%p120 bra 	$L__BB0_49;
	bra.uni 	$L__BB0_48;
$L__BB0_49:
	setp.eq.s32 	%p121, %r90, 0;
	@%p121 bra 	$L__BB0_57;
	setp.lt.u32 	%p122, %r85, 3;
	@%p122 bra 	$L__BB0_52;
	mul.wide.u32 	%rd113, %r626, 4;
	add.s64 	%rd114, %rd7, %rd113;
	ld.global.nc.f32 	%f390, [%rd114];
	sub.f32 	%f391, %f390, %f31;
	abs.f32 	%f392, %f391;
	setp.lt.f32 	%p123, %f392, %f680;
	selp.b32 	%r425, %r626, %r633, %p123;
	selp.f32 	%f393, %f392, %f680, %p123;
	add.s32 	%r426, %r626, 1;
	ld.global.nc.f32 	%f394, [%rd114+4];
	sub.f32 	%f395, %f394, %f31;
	abs.f32 	%f396, %f395;
	setp.lt.f32 	%p124, %f396, %f393;
	selp.b32 	%r427, %r426, %r425, %p124;
	selp.f32 	%f397, %f396, %f393, %p124;
	add.s32 	%r428, %r626, 2;
	ld.global.nc.f32 	%f398, [%rd114+8];
	sub.f32 	%f399, %f398, %f31;
	abs.f32 	%f400, %f399;
	setp.lt.f32 	%p125, %f400, %f397;
	selp.b32 	%r429, %r428, %r427, %p125;
	selp.f32 	%f401, %f400, %f397, %p125;
	add.s32 	%r430, %r626, 3;
	ld.global.nc.f32 	%f402, [%rd114+12];
	sub.f32 	%f403, %f402, %f31;
	abs.f32 	%f404, %f403;
	setp.lt.f32 	%p126, %f404, %f401;
	selp.b32 	%r633, %r430, %r429, %p126;
	selp.f32 	%f680, %f404, %f401, %p126;
	add.s32 	%r626, %r626, 4;
$L__BB0_52:
	setp.eq.s32 	%p127, %r92, 0;
	@%p127 bra 	$L__BB0_57;
	setp.eq.s32 	%p128, %r86, 1;
	@%p128 bra 	$L__BB0_55;
	mul.wide.u32 	%rd115, %r626, 4;
	add.s64 	%rd116, %rd7, %rd115;
	ld.global.nc.f32 	%f405, [%rd116];
	sub.f32 	%f406, %f405, %f31;
	abs.f32 	%f407, %f406;
	setp.lt.f32 	%p129, %f407, %f680;
	selp.b32 	%r432, %r626, %r633, %p129;
	selp.f32 	%f408, %f407, %f680, %p129;
	add.s32 	%r433, %r626, 1;
	ld.global.nc.f32 	%f409, [%rd116+4];
	sub.f32 	%f410, %f409, %f31;
	abs.f32 	%f411, %f410;
	setp.lt.f32 	%p130, %f411, %f408;
	selp.b32 	%r633, %r433, %r432, %p130;
	selp.f32 	%f680, %f411, %f408, %p130;
	add.s32 	%r626, %r626, 2;
$L__BB0_55:
	setp.eq.s32 	%p131, %r93, 0;
	@%p131 bra 	$L__BB0_57;
	mul.wide.u32 	%rd117, %r626, 4;
	add.s64 	%rd118, %rd7, %rd117;
	ld.global.nc.f32 	%f412, [%rd118];
	sub.f32 	%f413, %f412, %f31;
	abs.f32 	%f414, %f413;
	setp.lt.f32 	%p132, %f414, %f680;
	selp.b32 	%r633, %r626, %r633, %p132;
$L__BB0_57:
	cvt.s64.s32 	%rd12, %r2;
	setp.gt.s32 	%p133, %r253, 1;
	mul.wide.s32 	%rd119, %r2, 4;
	add.s64 	%rd120, %rd4, %rd119;
	ld.global.nc.f32 	%f48, [%rd120];
	mov.b32 	%r614, 0;
	@%p133 bra 	$L__BB0_58;
	bra.uni 	$L__BB0_62;
$L__BB0_58:
	setp.lt.u32 	%p134, %r87, 7;
	sub.f32 	%f415, %f3, %f48;
	abs.f32 	%f677, %f415;
	mov.b32 	%r617, 1;
	mov.b32 	%r614, 0;
	@%p134 bra 	$L__BB0_61;
	mov.b32 	%r617, 1;
	mov.b32 	%r614, 0;
$L__BB0_60:
	.pragma "nounroll";
	mul.wide.u32 	%rd121, %r617, 4;
	add.s64 	%rd122, %rd3, %rd121;
	ld.global.nc.f32 	%f416, [%rd122];
	sub.f32 	%f417, %f416, %f48;
	abs.f32 	%f418, %f417;
	setp.lt.f32 	%p135, %f418, %f677;
	selp.b32 	%r440, %r617, %r614, %p135;
	selp.f32 	%f419, %f418, %f677, %p135;
	add.s32 	%r441, %r617, 1;
	ld.global.nc.f32 	%f420, [%rd122+4];
	sub.f32 	%f421, %f420, %f48;
	abs.f32 	%f422, %f421;
	setp.lt.f32 	%p136, %f422, %f419;
	selp.b32 	%r442, %r441, %r440, %p136;
	selp.f32 	%f423, %f422, %f419, %p136;
	add.s32 	%r443, %r617, 2;
	ld.global.nc.f32 	%f424, [%rd122+8];
	sub.f32 	%f425, %f424, %f48;
	abs.f32 	%f426, %f425;
	setp.lt.f32 	%p137, %f426, %f423;
	selp.b32 	%r444, %r443, %r442, %p137;
	selp.f32 	%f427, %f426, %f423, %p137;
	add.s32 	%r445, %r617, 3;
	ld.global.nc.f32 	%f428, [%rd122+12];
	sub.f32 	%f429, %f428, %f48;
	abs.f32 	%f430, %f429;
	setp.lt.f32 	%p138, %f430, %f427;
	selp.b32 	%r446, %r445, %r444, %p138;
	selp.f32 	%f431, %f430, %f427, %p138;
	add.s32 	%r447, %r617, 4;
	ld.global.nc.f32 	%f432, [%rd122+16];
	sub.f32 	%f433, %f432, %f48;
	abs.f32 	%f434, %f433;
	setp.lt.f32 	%p139, %f434, %f431;
	selp.b32 	%r448, %r447, %r446, %p139;
	selp.f32 	%f435, %f434, %f431, %p139;
	add.s32 	%r449, %r617, 5;
	ld.global.nc.f32 	%f436, [%rd122+20];
	sub.f32 	%f437, %f436, %f48;
	abs.f32 	%f438, %f437;
	setp.lt.f32 	%p140, %f438, %f435;
	selp.b32 	%r450, %r449, %r448, %p140;
	selp.f32 	%f439, %f438, %f435, %p140;
	add.s32 	%r451, %r617, 6;
	ld.global.nc.f32 	%f440, [%rd122+24];
	sub.f32 	%f441, %f440, %f48;
	abs.f32 	%f442, %f441;
	setp.lt.f32 	%p141, %f442, %f439;
	selp.b32 	%r452, %r451, %r450, %p141;
	selp.f32 	%f443, %f442, %f439, %p141;
	add.s32 	%r453, %r617, 7;
	ld.global.nc.f32 	%f444, [%rd122+28];
	sub.f32 	%f445, %f444, %f48;
	abs.f32 	%f446, %f445;
	setp.lt.f32 	%p142, %f446, %f443;
	selp.b32 	%r614, %r453, %r452, %p142;
	selp.f32 	%f677, %f446, %f443, %p142;
	add.s32 	%r617, %r617, 8;
	setp.eq.s32 	%p143, %r453, %r95;
	@%p143 bra 	$L__BB0_61;
	bra.uni 	$L__BB0_60;
$L__BB0_61:
	setp.eq.s32 	%p144, %r94, 0;
	@%p144 bra 	$L__BB0_62;
	bra.uni 	$L__BB0_68;
$L__BB0_62:
	mul.wide.u32 	%rd129, %r633, 4;
	add.s64 	%rd130, %rd7, %rd129;
	ld.global.nc.f32 	%f472, [%rd130];
	sub.f32 	%f473, %f472, %f31;
	abs.f32 	%f474, %f473;
	cvt.f64.f32 	%fd19, %f474;
	setp.ltu.f64 	%p156, %fd1, %fd19;
	@%p156 bra 	$L__BB0_64;
	shl.b64 	%rd131, %rd12, 2;
	add.s64 	%rd132, %rd6, %rd131;
	ld.global.nc.f32 	%f475, [%rd132];
	sub.f32 	%f476, %f2, %f475;
	abs.f32 	%f477, %f476;
	cvt.f64.f32 	%fd20, %f477;
	setp.ge.f64 	%p157, %fd2, %fd20;
	@%p157 bra 	$L__BB0_65;
$L__BB0_64:
	mul.wide.u32 	%rd133, %r614, 4;
	add.s64 	%rd134, %rd3, %rd133;
	ld.global.nc.f32 	%f478, [%rd134];
	sub.f32 	%f479, %f478, %f48;
	abs.f32 	%f480, %f479;
	cvt.f64.f32 	%fd21, %f480;
	setp.ltu.f64 	%p158, %fd3, %fd21;
	@%p158 bra 	$L__BB0_66;
$L__BB0_65:
	mul.wide.s32 	%rd135, %r2, 4;
	add.s64 	%rd136, %rd2, %rd135;
	ld.global.nc.f32 	%f481, [%rd136];
	mad.lo.s32 	%r464, %r633, %r98, %r614;
	mul.wide.s32 	%rd137, %r464, 4;
	add.s64 	%rd138, %rd1, %rd137;
	st.global.f32 	[%rd138], %f481;
	bra.uni 	$L__BB0_67;
$L__BB0_66:
	mad.lo.s32 	%r465, %r633, %r98, %r614;
	mul.wide.s32 	%rd139, %r465, 4;
	add.s64 	%rd140, %rd1, %rd139;
	mov.b32 	%r466, 0;
	st.global.u32 	[%rd140], %r466;
$L__BB0_67:
	add.s32 	%r2, %r2, %r3;
	setp.lt.s32 	%p159, %r2, %r254;
	@%p159 bra 	$L__BB0_46;
	bra.uni 	$L__BB0_149;
$L__BB0_68:
	setp.lt.u32 	%p145, %r88, 3;
	@%p145 bra 	$L__BB0_70;
	mul.wide.u32 	%rd123, %r617, 4;
	add.s64 	%rd124, %rd3, %rd123;
	ld.global.nc.f32 	%f447, [%rd124];
	sub.f32 	%f448, %f447, %f48;
	abs.f32 	%f449, %f448;
	setp.lt.f32 	%p146, %f449, %f677;
	selp.b32 	%r455, %r617, %r614, %p146;
	selp.f32 	%f450, %f449, %f677, %p146;
	add.s32 	%r456, %r617, 1;
	ld.global.nc.f32 	%f451, [%rd124+4];
	sub.f32 	%f452, %f451, %f48;
	abs.f32 	%f453, %f452;
	setp.lt.f32 	%p147, %f453, %f450;
	selp.b32 	%r457, %r456, %r455, %p147;
	selp.f32 	%f454, %f453, %f450, %p147;
	add.s32 	%r458, %r617, 2;
	ld.global.nc.f32 	%f455, [%rd124+8];
	sub.f32 	%f456, %f455, %f48;
	abs.f32 	%f457, %f456;
	setp.lt.f32 	%p148, %f457, %f454;
	selp.b32 	%r459, %r458, %r457, %p148;
	selp.f32 	%f458, %f457, %f454, %p148;
	add.s32 	%r460, %r617, 3;
	ld.global.nc.f32 	%f459, [%rd124+12];
	sub.f32 	%f460, %f459, %f48;
	abs.f32 	%f461, %f460;
	setp.lt.f32 	%p149, %f461, %f458;
	selp.b32 	%r614, %r460, %r459, %p149;
	selp.f32 	%f677, %f461, %f458, %p149;
	add.s32 	%r617, %r617, 4;
$L__BB0_70:
	setp.eq.s32 	%p150, %r96, 0;
	@%p150 bra 	$L__BB0_62;
	setp.eq.s32 	%p151, %r89, 1;
	@%p151 bra 	$L__BB0_73;
	mul.wide.u32 	%rd125, %r617, 4;
	add.s64 	%rd126, %rd3, %rd125;
	ld.global.nc.f32 	%f462, [%rd126];
	sub.f32 	%f463, %f462, %f48;
	abs.f32 	%f464, %f463;
	setp.lt.f32 	%p152, %f464, %f677;
	selp.b32 	%r462, %r617, %r614, %p152;
	selp.f32 	%f465, %f464, %f677, %p152;
	add.s32 	%r463, %r617, 1;
	ld.global.nc.f32 	%f466, [%rd126+4];
	sub.f32 	%f467, %f466, %f48;
	abs.f32 	%f468, %f467;
	setp.lt.f32 	%p153, %f468, %f465;
	selp.b32 	%r614, %r463, %r462, %p153;
	selp.f32 	%f677, %f468, %f465, %p153;
	add.s32 	%r617, %r617, 2;
$L__BB0_73:
	setp.eq.s32 	%p154, %r97, 0;
	@%p154 bra 	$L__BB0_62;
	mul.wide.u32 	%rd127, %r617, 4;
	add.s64 	%rd128, %rd3, %rd127;
	ld.global.nc.f32 	%f469, [%rd128];
	sub.f32 	%f470, %f469, %f48;
	abs.f32 	%f471, %f470;
	setp.lt.f32 	%p155, %f471, %f677;
	selp.b32 	%r614, %r617, %r614, %p155;
	bra.uni 	$L__BB0_62;
$L__BB0_75:
	setp.lt.s32 	%p3, %r251, 2;
	@%p3 bra 	$L__BB0_124;
	setp.lt.s32 	%p35, %r253, 2;
	@%p35 bra 	$L__BB0_106;
	add.s32 	%r328, %r251, -1;
	add.s32 	%r139, %r251, -2;
	add.s32 	%r329, %r251, 7;
	and.b32  	%r330, %r329, 7;
	add.s32 	%r140, %r330, -1;
	add.s32 	%r331, %r251, 3;
	and.b32  	%r141, %r331, 3;
	add.s32 	%r332, %r253, -1;
	add.s32 	%r142, %r253, -2;
	add.s32 	%r333, %r253, 7;
	and.b32  	%r334, %r333, 7;
	add.s32 	%r143, %r334, -1;
	add.s32 	%r335, %r253, 3;
	and.b32  	%r144, %r335, 3;
	and.b32  	%r145, %r328, 7;
	and.b32  	%r146, %r328, -8;
	and.b32  	%r147, %r329, 3;
	and.b32  	%r148, %r331, 1;
	and.b32  	%r149, %r332, 7;
	and.b32  	%r150, %r332, -8;
	and.b32  	%r151, %r333, 3;
	and.b32  	%r152, %r335, 1;
$L__BB0_78:
	setp.lt.u32 	%p62, %r139, 7;
	cvt.s64.s32 	%rd13, %r2;
	mul.wide.s32 	%rd77, %r2, 4;
	add.s64 	%rd78, %rd6, %rd77;
	ld.global.nc.f32 	%f49, [%rd78];
	sub.f32 	%f234, %f2, %f49;
	abs.f32 	%f688, %f234;
	mov.b32 	%r651, 1;
	mov.b32 	%r658, 0;
	@%p62 bra 	$L__BB0_81;
	mov.b32 	%r651, 1;
	mov.b32 	%r658, 0;
$L__BB0_80:
	.pragma "nounroll";
	mul.wide.u32 	%rd79, %r651, 4;
	add.s64 	%rd80, %rd5, %rd79;
	ld.global.nc.f32 	%f235, [%rd80];
	sub.f32 	%f236, %f235, %f49;
	abs.f32 	%f237, %f236;
	setp.lt.f32 	%p63, %f237, %f688;
	selp.b32 	%r341, %r651, %r658, %p63;
	selp.f32 	%f238, %f237, %f688, %p63;
	add.s32 	%r342, %r651, 1;
	ld.global.nc.f32 	%f239, [%rd80+4];
	sub.f32 	%f240, %f239, %f49;
	abs.f32 	%f241, %f240;
	setp.lt.f32 	%p64, %f241, %f238;
	selp.b32 	%r343, %r342, %r341, %p64;
	selp.f32 	%f242, %f241, %f238, %p64;
	add.s32 	%r344, %r651, 2;
	ld.global.nc.f32 	%f243, [%rd80+8];
	sub.f32 	%f244, %f243, %f49;
	abs.f32 	%f245, %f244;
	setp.lt.f32 	%p65, %f245, %f242;
	selp.b32 	%r345, %r344, %r343, %p65;
	selp.f32 	%f246, %f245, %f242, %p65;
	add.s32 	%r346, %r651, 3;
	ld.global.nc.f32 	%f247, [%rd80+12];
	sub.f32 	%f248, %f247, %f49;
	abs.f32 	%f249, %f248;
	setp.lt.f32 	%p66, %f249, %f246;
	selp.b32 	%r347, %r346, %r345, %p66;
	selp.f32 	%f250, %f249, %f246, %p66;
	add.s32 	%r348, %r651, 4;
	ld.global.nc.f32 	%f251, [%rd80+16];
	sub.f32 	%f252, %f251, %f49;
	abs.f32 	%f253, %f252;
	setp.lt.f32 	%p67, %f253, %f250;
	selp.b32 	%r349, %r348, %r347, %p67;
	selp.f32 	%f254, %f253, %f250, %p67;
	add.s32 	%r350, %r651, 5;
	ld.global.nc.f32 	%f255, [%rd80+20];
	sub.f32 	%f256, %f255, %f49;
	abs.f32 	%f257, %f256;
	setp.lt.f32 	%p68, %f257, %f254;
	selp.b32 	%r351, %r350, %r349, %p68;
	selp.f32 	%f258, %f257, %f254, %p68;
	add.s32 	%r352, %r651, 6;
	ld.global.nc.f32 	%f259, [%rd80+24];
	sub.f32 	%f260, %f259, %f49;
	abs.f32 	%f261, %f260;
	setp.lt.f32 	%p69, %f261, %f258;
	selp.b32 	%r353, %r352, %r351, %p69;
	selp.f32 	%f262, %f261, %f258, %p69;
	add.s32 	%r354, %r651, 7;
	ld.global.nc.f32 	%f263, [%rd80+28];
	sub.f32 	%f264, %f263, %f49;
	abs.f32 	%f265, %f264;
	setp.lt.f32 	%p70, %f265, %f262;
	selp.b32 	%r658, %r354, %r353, %p70;
	selp.f32 	%f688, %f265, %f262, %p70;
	add.s32 	%r651, %r651, 8;
	setp.eq.s32 	%p71, %r354, %r146;
	@%p71 bra 	$L__BB0_81;
	bra.uni 	$L__BB0_80;
$L__BB0_81:
	setp.eq.s32 	%p72, %r145, 0;
	@%p72 bra 	$L__BB0_89;
	setp.lt.u32 	%p73, %r140, 3;
	@%p73 bra 	$L__BB0_84;
	mul.wide.u32 	%rd81, %r651, 4;
	add.s64 	%rd82, %rd5, %rd81;
	ld.global.nc.f32 	%f266, [%rd82];
	sub.f32 	%f267, %f266, %f49;
	abs.f32 	%f268, %f267;
	setp.lt.f32 	%p74, %f268, %f688;
	selp.b32 	%r356, %r651, %r658, %p74;
	selp.f32 	%f269, %f268, %f688, %p74;
	add.s32 	%r357, %r651, 1;
	ld.global.nc.f32 	%f270, [%rd82+4];
	sub.f32 	%f271, %f270, %f49;
	abs.f32 	%f272, %f271;
	setp.lt.f32 	%p75, %f272, %f269;
	selp.b32 	%r358, %r357, %r356, %p75;
	selp.f32 	%f273, %f272, %f269, %p75;
	add.s32 	%r359, %r651, 2;
	ld.global.nc.f32 	%f274, [%rd82+8];
	sub.f32 	%f275, %f274, %f49;
	abs.f32 	%f276, %f275;
	setp.lt.f32 	%p76, %f276, %f273;
	selp.b32 	%r360, %r359, %r358, %p76;
	selp.f32 	%f277, %f276, %f273, %p76;
	add.s32 	%r361, %r651, 3;
	ld.global.nc.f32 	%f278, [%rd82+12];
	sub.f32 	%f279, %f278, %f49;
	abs.f32 	%f280, %f279;
	setp.lt.f32 	%p77, %f280, %f277;
	selp.b32 	%r658, %r361, %r360, %p77;
	selp.f32 	%f688, %f280, %f277, %p77;
	add.s32 	%r651, %r651, 4;
$L__BB0_84:
	setp.eq.s32 	%p78, %r147, 0;
	@%p78 bra 	$L__BB0_89;
	setp.eq.s32 	%p79, %r141, 1;
	@%p79 bra 	$L__BB0_87;
	mul.wide.u32 	%rd83, %r651, 4;
	add.s64 	%rd84, %rd5, %rd83;
	ld.global.nc.f32 	%f281, [%rd84];
	sub.f32 	%f282, %f281, %f49;
	abs.f32 	%f283, %f282;
	setp.lt.f32 	%p80, %f283, %f688;
	selp.b32 	%r363, %r651, %r658, %p80;
	selp.f32 	%f284, %f283, %f688, %p80;
	add.s32 	%r364, %r651, 1;
	ld.global.nc.f32 	%f285, [%rd84+4];
	sub.f32 	%f286, %f285, %f49;
	abs.f32 	%f287, %f286;
	setp.lt.f32 	%p81, %f287, %f284;
	selp.b32 	%r658, %r364, %r363, %p81;
	selp.f32 	%f688, %f287, %f284, %p81;
	add.s32 	%r651, %r651, 2;
$L__BB0_87:
	setp.eq.s32 	%p82, %r148, 0;
	@%p82 bra 	$L__BB0_89;
	mul.wide.u32 	%rd85, %r651, 4;
	add.s64 	%rd86, %rd5, %rd85;
	ld.global.nc.f32 	%f288, [%rd86];
	sub.f32 	%f289, %f288, %f49;
	abs.f32 	%f290, %f289;
	setp.lt.f32 	%p83, %f290, %f688;
	selp.b32 	%r658, %r651, %r658, %p83;
$L__BB0_89:
	setp.lt.u32 	%p84, %r142, 7;
	mul.wide.s32 	%rd87, %r2, 4;
	add.s64 	%rd88, %rd4, %rd87;
	ld.global.nc.f32 	%f65, [%rd88];
	sub.f32 	%f291, %f3, %f65;
	abs.f32 	%f685, %f291;
	mov.b32 	%r641, 1;
	mov.b32 	%r648, 0;
	@%p84 bra 	$L__BB0_92;
	mov.b32 	%r641, 1;
	mov.b32 	%r648, 0;
$L__BB0_91:
	.pragma "nounroll";
	mul.wide.u32 	%rd89, %r641, 4;
	add.s64 	%rd90, %rd3, %rd89;
	ld.global.nc.f32 	%f292, [%rd90];
	sub.f32 	%f293, %f292, %f65;
	abs.f32 	%f294, %f293;
	setp.lt.f32 	%p85, %f294, %f685;
	selp.b32 	%r370, %r641, %r648, %p85;
	selp.f32 	%f295, %f294, %f685, %p85;
	add.s32 	%r371, %r641, 1;
	ld.global.nc.f32 	%f296, [%rd90+4];
	sub.f32 	%f297, %f296, %f65;
	abs.f32 	%f298, %f297;
	setp.lt.f32 	%p86, %f298, %f295;
	selp.b32 	%r372, %r371, %r370, %p86;
	selp.f32 	%f299, %f298, %f295, %p86;
	add.s32 	%r373, %r641, 2;
	ld.global.nc.f32 	%f300, [%rd90+8];
	sub.f32 	%f301, %f300, %f65;
	abs.f32 	%f302, %f301;
	setp.lt.f32 	%p87, %f302, %f299;
	selp.b32 	%r374, %r373, %r372, %p87;
	selp.f32 	%f303, %f302, %f299, %p87;
	add.s32 	%r375, %r641, 3;
	ld.global.nc.f32 	%f304, [%rd90+12];
	sub.f32 	%f305, %f304, %f65;
	abs.f32 	%f306, %f305;
	setp.lt.f32 	%p88, %f306, %f303;
	selp.b32 	%r376, %r375, %r374, %p88;
	selp.f32 	%f307, %f306, %f303, %p88;
	add.s32 	%r377, %r641, 4;
	ld.global.nc.f32 	%f308, [%rd90+16];
	sub.f32 	%f309, %f308, %f65;
	abs.f32 	%f310, %f309;
	setp.lt.f32 	%p89, %f310, %f307;
	selp.b32 	%r378, %r377, %r376, %p89;
	selp.f32 	%f311, %f310, %f307, %p89;
	add.s32 	%r379, %r641, 5;
	ld.global.nc.f32 	%f312, [%rd90+20];
	sub.f32 	%f313, %f312, %f65;
	abs.f32 	%f314, %f313;
	setp.lt.f32 	%p90, %f314, %f311;
	selp.b32 	%r380, %r379, %r378, %p90;
	selp.f32 	%f315, %f314, %f311, %p90;
	add.s32 	%r381, %r641, 6;
	ld.global.nc.f32 	%f316, [%rd90+24];
	sub.f32 	%f317, %f316, %f65;
	abs.f32 	%f318, %f317;
	setp.lt.f32 	%p91, %f318, %f315;
	selp.b32 	%r382, %r381, %r380, %p91;
	selp.f32 	%f319, %f318, %f315, %p91;
	add.s32 	%r383, %r641, 7;
	ld.global.nc.f32 	%f320, [%rd90+28];
	sub.f32 	%f321, %f320, %f65;
	abs.f32 	%f322, %f321;
	setp.lt.f32 	%p92, %f322, %f319;
	selp.b32 	%r648, %r383, %r382, %p92;
	selp.f32 	%f685, %f322, %f319, %p92;
	add.s32 	%r641, %r641, 8;
	setp.eq.s32 	%p93, %r383, %r150;
	@%p93 bra 	$L__BB0_92;
	bra.uni 	$L__BB0_91;
$L__BB0_92:
	setp.eq.s32 	%p94, %r149, 0;
	@%p94 bra 	$L__BB0_100;
	setp.lt.u32 	%p95, %r143, 3;
	@%p95 bra 	$L__BB0_95;
	mul.wide.u32 	%rd91, %r641, 4;
	add.s64 	%rd92, %rd3, %rd91;
	ld.global.nc.f32 	%f323, [%rd92];
	sub.f32 	%f324, %f323, %f65;
	abs.f32 	%f325, %f324;
	setp.lt.f32 	%p96, %f325, %f685;
	selp.b32 	%r385, %r641, %r648, %p96;
	selp.f32 	%f326, %f325, %f685, %p96;
	add.s32 	%r386, %r641, 1;
	ld.global.nc.f32 	%f327, [%rd92+4];
	sub.f32 	%f328, %f327, %f65;
	abs.f32 	%f329, %f328;
	setp.lt.f32 	%p97, %f329, %f326;
	selp.b32 	%r387, %r386, %r385, %p97;
	selp.f32 	%f330, %f329, %f326, %p97;
	add.s32 	%r388, %r641, 2;
	ld.global.nc.f32 	%f331, [%rd92+8];
	sub.f32 	%f332, %f331, %f65;
	abs.f32 	%f333, %f332;
	setp.lt.f32 	%p98, %f333, %f330;
	selp.b32 	%r389, %r388, %r387, %p98;
	selp.f32 	%f334, %f333, %f330, %p98;
	add.s32 	%r390, %r641, 3;
	ld.global.nc.f32 	%f335, [%rd92+12];
	sub.f32 	%f336, %f335, %f65;
	abs.f32 	%f337, %f336;
	setp.lt.f32 	%p99, %f337, %f334;
	selp.b32 	%r648, %r390, %r389, %p99;
	selp.f32 	%f685, %f337, %f334, %p99;
	add.s32 	%r641, %r641, 4;
$L__BB0_95:
	setp.eq.s32 	%p100, %r151, 0;
	@%p100 bra 	$L__BB0_100;
	setp.eq.s32 	%p101, %r144, 1;
	@%p101 bra 	$L__BB0_98;
	mul.wide.u32 	%rd93, %r641, 4;
	add.s64 	%rd94, %rd3, %rd93;
	ld.global.nc.f32 	%f338, [%rd94];
	sub.f32 	%f339, %f338, %f65;
	abs.f32 	%f340, %f339;
	setp.lt.f32 	%p102, %f340, %f685;
	selp.b32 	%r392, %r641, %r648, %p102;
	selp.f32 	%f341, %f340, %f685, %p102;
	add.s32 	%r393, %r641, 1;
	ld.global.nc.f32 	%f342, [%rd94+4];
	sub.f32 	%f343, %f342, %f65;
	abs.f32 	%f344, %f343;
	setp.lt.f32 	%p103, %f344, %f341;
	selp.b32 	%r648, %r393, %r392, %p103;
	selp.f32 	%f685, %f344, %f341, %p103;
	add.s32 	%r641, %r641, 2;
$L__BB0_98:
	setp.eq.s32 	%p104, %r152, 0;
	@%p104 bra 	$L__BB0_100;
	mul.wide.u32 	%rd95, %r641, 4;
	add.s64 	%rd96, %rd3, %rd95;
	ld.global.nc.f32 	%f345, [%rd96];
	sub.f32 	%f346, %f345, %f65;
	abs.f32 	%f347, %f346;
	setp.lt.f32 	%p105, %f347, %f685;
	selp.b32 	%r648, %r641, %r648, %p105;
$L__BB0_100:
	shl.b64 	%rd97, %rd13, 2;
	add.s64 	%rd98, %rd8, %rd97;
	ld.global.nc.f32 	%f348, [%rd98];
	sub.f32 	%f349, %f1, %f348;
	abs.f32 	%f350, %f349;
	cvt.f64.f32 	%fd16, %f350;
	setp.ltu.f64 	%p106, %fd1, %fd16;
	@%p106 bra 	$L__BB0_102;
	mul.wide.u32 	%rd99, %r658, 4;
	add.s64 	%rd100, %rd5, %rd99;
	ld.global.nc.f32 	%f351, [%rd100];
	sub.f32 	%f352, %f351, %f49;
	abs.f32 	%f353, %f352;
	cvt.f64.f32 	%fd17, %f353;
	setp.ge.f64 	%p107, %fd2, %fd17;
	@%p107 bra 	$L__BB0_103;
$L__BB0_102:
	mul.wide.u32 	%rd101, %r648, 4;
	add.s64 	%rd102, %rd3, %rd101;
	ld.global.nc.f32 	%f354, [%rd102];
	sub.f32 	%f355, %f354, %f65;
	abs.f32 	%f356, %f355;
	cvt.f64.f32 	%fd18, %f356;
	setp.ltu.f64 	%p108, %fd3, %fd18;
	@%p108 bra 	$L__BB0_104;
$L__BB0_103:
	mul.wide.s32 	%rd103, %r2, 4;
	add.s64 	%rd104, %rd2, %rd103;
	ld.global.nc.f32 	%f357, [%rd104];
	mad.lo.s32 	%r394, %r658, %r253, %r648;
	mul.wide.s32 	%rd105, %r394, 4;
	add.s64 	%rd106, %rd1, %rd105;
	st.global.f32 	[%rd106], %f357;
	bra.uni 	$L__BB0_105;
$L__BB0_104:
	mad.lo.s32 	%r395, %r658, %r253, %r648;
	mul.wide.s32 	%rd107, %r395, 4;
	add.s64 	%rd108, %rd1, %rd107;
	mov.b32 	%r396, 0;
	st.global.u32 	[%rd108], %r396;
$L__BB0_105:
	add.s32 	%r2, %r2, %r3;
	setp.lt.s32 	%p109, %r2, %r254;
	@%p109 bra 	$L__BB0_78;
	bra.uni 	$L__BB0_149;
$L__BB0_106:
	add.s32 	%r292, %r251, -1;
	add.s32 	%r193, %r251, -2;
	add.s32 	%r293, %r251, 7;
	and.b32  	%r294, %r293, 7;
	add.s32 	%r194, %r294, -1;
	add.s32 	%r295, %r251, 3;
	and.b32  	%r195, %r295, 3;
	and.b32  	%r196, %r292, 7;
	and.b32  	%r197, %r292, -8;
	and.b32  	%r198, %r293, 3;
	and.b32  	%r199, %r295, 1;
$L__BB0_107:
	setp.lt.u32 	%p36, %r193, 7;
	cvt.s64.s32 	%rd14, %r2;
	mul.wide.s32 	%rd55, %r2, 4;
	add.s64 	%rd56, %rd6, %rd55;
	ld.global.nc.f32 	%f67, [%rd56];
	sub.f32 	%f167, %f2, %f67;
	abs.f32 	%f692, %f167;
	mov.b32 	%r664, 1;
	mov.b32 	%r671, 0;
	@%p36 bra 	$L__BB0_110;
	mov.b32 	%r664, 1;
	mov.b32 	%r671, 0;
$L__BB0_109:
	.pragma "nounroll";
	mul.wide.u32 	%rd57, %r664, 4;
	add.s64 	%rd58, %rd5, %rd57;
	ld.global.nc.f32 	%f168, [%rd58];
	sub.f32 	%f169, %f168, %f67;
	abs.f32 	%f170, %f169;
	setp.lt.f32 	%p37, %f170, %f692;
	selp.b32 	%r301, %r664, %r671, %p37;
	selp.f32 	%f171, %f170, %f692, %p37;
	add.s32 	%r302, %r664, 1;
	ld.global.nc.f32 	%f172, [%rd58+4];
	sub.f32 	%f173, %f172, %f67;
	abs.f32 	%f174, %f173;
	setp.lt.f32 	%p38, %f174, %f171;
	selp.b32 	%r303, %r302, %r301, %p38;
	selp.f32 	%f175, %f174, %f171, %p38;
	add.s32 	%r304, %r664, 2;
	ld.global.nc.f32 	%f176, [%rd58+8];
	sub.f32 	%f177, %f176, %f67;
	abs.f32 	%f178, %f177;
	setp.lt.f32 	%p39, %f178, %f175;
	selp.b32 	%r305, %r304, %r303, %p39;
	selp.f32 	%f179, %f178, %f175, %p39;
	add.s32 	%r306, %r664, 3;
	ld.global.nc.f32 	%f180, [%rd58+12];
	sub.f32 	%f181, %f180, %f67;
	abs.f32 	%f182, %f181;
	setp.lt.f32 	%p40, %f182, %f179;
	selp.b32 	%r307, %r306, %r305, %p40;
	selp.f32 	%f183, %f182, %f179, %p40;
	add.s32 	%r308, %r664, 4;
	ld.global.nc.f32 	%f184, [%rd58+16];
	sub.f32 	%f185, %f184, %f67;
	abs.f32 	%f186, %f185;
	setp.lt.f32 	%p41, %f186, %f183;
	selp.b32 	%r309, %r308, %r307, %p41;
	selp.f32 	%f187, %f186, %f183, %p41;
	add.s32 	%r310, %r664, 5;
	ld.global.nc.f32 	%f188, [%rd58+20];
	sub.f32 	%f189, %f188, %f67;
	abs.f32 	%f190, %f189;
	setp.lt.f32 	%p42, %f190, %f187;
	selp.b32 	%r311, %r310, %r309, %p42;
	selp.f32 	%f191, %f190, %f187, %p42;
	add.s32 	%r312, %r664, 6;
	ld.global.nc.f32 	%f192, [%rd58+24];
	sub.f32 	%f193, %f192, %f67;
	abs.f32 	%f194, %f193;
	setp.lt.f32 	%p43, %f194, %f191;
	selp.b32 	%r313, %r312, %r311, %p43;
	selp.f32 	%f195, %f194, %f191, %p43;
	add.s32 	%r314, %r664, 7;
	ld.global.nc.f32 	%f196, [%rd58+28];
	sub.f32 	%f197, %f196, %f67;
	abs.f32 	%f198, %f197;
	setp.lt.f32 	%p44, %f198, %f195;
	selp.b32 	%r671, %r314, %r313, %p44;
	selp.f32 	%f692, %f198, %f195, %p44;
	add.s32 	%r664, %r664, 8;
	setp.eq.s32 	%p45, %r314, %r197;
	@%p45 bra 	$L__BB0_110;
	bra.uni 	$L__BB0_109;
$L__BB0_110:
	setp.eq.s32 	%p46, %r196, 0;
	@%p46 bra 	$L__BB0_118;
	setp.lt.u32 	%p47, %r194, 3;
	@%p47 bra 	$L__BB0_113;
	mul.wide.u32 	%rd59, %r664, 4;
	add.s64 	%rd60, %rd5, %rd59;
	ld.global.nc.f32 	%f199, [%rd60];
	sub.f32 	%f200, %f199, %f67;
	abs.f32 	%f201, %f200;
	setp.lt.f32 	%p48, %f201, %f692;
	selp.b32 	%r316, %r664, %r671, %p48;
	selp.f32 	%f202, %f201, %f692, %p48;
	add.s32 	%r317, %r664, 1;
	ld.global.nc.f32 	%f203, [%rd60+4];
	sub.f32 	%f204, %f203, %f67;
	abs.f32 	%f205, %f204;
	setp.lt.f32 	%p49, %f205, %f202;
	selp.b32 	%r318, %r317, %r316, %p49;
	selp.f32 	%f206, %f205, %f202, %p49;
	add.s32 	%r319, %r664, 2;
	ld.global.nc.f32 	%f207, [%rd60+8];
	sub.f32 	%f208, %f207, %f67;
	abs.f32 	%f209, %f208;
	setp.lt.f32 	%p50, %f209, %f206;
	selp.b32 	%r320, %r319, %r318, %p50;
	selp.f32 	%f210, %f209, %f206, %p50;
	add.s32 	%r321, %r664, 3;
	ld.global.nc.f32 	%f211, [%rd60+12];
	sub.f32 	%f212, %f211, %f67;
	abs.f32 	%f213, %f212;
	setp.lt.f32 	%p51, %f213, %f210;
	selp.b32 	%r671, %r321, %r320, %p51;
	selp.f32 	%f692, %f213, %f210, %p51;
	add.s32 	%r664, %r664, 4;
$L__BB0_113:
	setp.eq.s32 	%p52, %r198, 0;
	@%p52 bra 	$L__BB0_118;
	setp.eq.s32 	%p53, %r195, 1;
	@%p53 bra 	$L__BB0_116;
	mul.wide.u32 	%rd61, %r664, 4;
	add.s64 	%rd62, %rd5, %rd61;
	ld.global.nc.f32 	%f214, [%rd62];
	sub.f32 	%f215, %f214, %f67;
	abs.f32 	%f216, %f215;
	setp.lt.f32 	%p54, %f216, %f692;
	selp.b32 	%r323, %r664, %r671, %p54;
	selp.f32 	%f217, %f216, %f692, %p54;
	add.s32 	%r324, %r664, 1;
	ld.global.nc.f32 	%f218, [%rd62+4];
	sub.f32 	%f219, %f218, %f67;
	abs.f32 	%f220, %f219;
	setp.lt.f32 	%p55, %f220, %f217;
	selp.b32 	%r671, %r324, %r323, %p55;
	selp.f32 	%f692, %f220, %f217, %p55;
	add.s32 	%r664, %r664, 2;
$L__BB0_116:
	setp.eq.s32 	%p56, %r199, 0;
	@%p56 bra 	$L__BB0_118;
	mul.wide.u32 	%rd63, %r664, 4;
	add.s64 	%rd64, %rd5, %rd63;
	ld.global.nc.f32 	%f221, [%rd64];
	sub.f32 	%f222, %f221, %f67;
	abs.f32 	%f223, %f222;
	setp.lt.f32 	%p57, %f223, %f692;
	selp.b32 	%r671, %r664, %r671, %p57;
$L__BB0_118:
	shl.b64 	%rd65, %rd14, 2;
	add.s64 	%rd66, %rd8, %rd65;
	ld.global.nc.f32 	%f224, [%rd66];
	sub.f32 	%f225, %f1, %f224;
	abs.f32 	%f226, %f225;
	cvt.f64.f32 	%fd13, %f226;
	setp.ltu.f64 	%p58, %fd1, %fd13;
	@%p58 bra 	$L__BB0_120;
	mul.wide.u32 	%rd67, %r671, 4;
	add.s64 	%rd68, %rd5, %rd67;
	ld.global.nc.f32 	%f227, [%rd68];
	sub.f32 	%f228, %f227, %f67;
	abs.f32 	%f229, %f228;
	cvt.f64.f32 	%fd14, %f229;
	setp.ge.f64 	%p59, %fd2, %fd14;
	@%p59 bra 	$L__BB0_121;
$L__BB0_120:
	add.s64 	%rd70, %rd4, %rd55;
	ld.global.nc.f32 	%f230, [%rd70];
	sub.f32 	%f231, %f3, %f230;
	abs.f32 	%f232, %f231;
	cvt.f64.f32 	%fd15, %f232;
	setp.ltu.f64 	%p60, %fd3, %fd15;
	@%p60 bra 	$L__BB0_122;
$L__BB0_121:
	add.s64 	%rd72, %rd2, %rd55;
	ld.global.nc.f32 	%f233, [%rd72];
	mul.lo.s32 	%r325, %r671, %r253;
	mul.wide.s32 	%rd73, %r325, 4;
	add.s64 	%rd74, %rd1, %rd73;
	st.global.f32 	[%rd74], %f233;
	bra.uni 	$L__BB0_123;
$L__BB0_122:
	mul.lo.s32 	%r326, %r671, %r253;
	mul.wide.s32 	%rd75, %r326, 4;
	add.s64 	%rd76, %rd1, %rd75;
	mov.b32 	%r327, 0;
	st.global.u32 	[%rd76], %r327;
$L__BB0_123:
	add.s32 	%r2, %r2, %r3;
	setp.lt.s32 	%p61, %r2, %r254;
	@%p61 bra 	$L__BB0_107;
	bra.uni 	$L__BB0_149;
$L__BB0_124:
	setp.gt.s32 	%p4, %r253, 1;
	@%p4 bra 	$L__BB0_125;
	bra.uni 	$L__BB0_143;
$L__BB0_125:
	add.s32 	%r258, %r253, -1;
	add.s32 	%r221, %r253, -2;
	add.s32 	%r259, %r253, 7;
	and.b32  	%r260, %r259, 7;
	add.s32 	%r222, %r260, -1;
	add.s32 	%r261, %r253, 3;
	and.b32  	%r223, %r261, 3;
	and.b32  	%r224, %r258, 7;
	and.b32  	%r225, %r258, -8;
	and.b32  	%r226, %r259, 3;
	and.b32  	%r227, %r261, 1;
$L__BB0_126:
	setp.lt.u32 	%p9, %r221, 7;
	cvt.s64.s32 	%rd15, %r2;
	mul.wide.s32 	%rd33, %r2, 4;
	add.s64 	%rd34, %rd4, %rd33;
	ld.global.nc.f32 	%f76, [%rd34];
	sub.f32 	%f100, %f3, %f76;
	abs.f32 	%f696, %f100;
	mov.b32 	%r677, 1;
	mov.b32 	%r684, 0;
	@%p9 bra 	$L__BB0_129;
	mov.b32 	%r677, 1;
	mov.b32 	%r684, 0;
$L__BB0_128:
	.pragma "nounroll";
	mul.wide.u32 	%rd35, %r677, 4;
	add.s64 	%rd36, %rd3, %rd35;
	ld.global.nc.f32 	%f101, [%rd36];
	sub.f32 	%f102, %f101, %f76;
	abs.f32 	%f103, %f102;
	setp.lt.f32 	%p10, %f103, %f696;
	selp.b32 	%r267, %r677, %r684, %p10;
	selp.f32 	%f104, %f103, %f696, %p10;
	add.s32 	%r268, %r677, 1;
	ld.global.nc.f32 	%f105, [%rd36+4];
	sub.f32 	%f106, %f105, %f76;
	abs.f32 	%f107, %f106;
	setp.lt.f32 	%p11, %f107, %f104;
	selp.b32 	%r269, %r268, %r267, %p11;
	selp.f32 	%f108, %f107, %f104, %p11;
	add.s32 	%r270, %r677, 2;
	ld.global.nc.f32 	%f109, [%rd36+8];
	sub.f32 	%f110, %f109, %f76;
	abs.f32 	%f111, %f110;
	setp.lt.f32 	%p12, %f111, %f108;
	selp.b32 	%r271, %r270, %r269, %p12;
	selp.f32 	%f112, %f111, %f108, %p12;
	add.s32 	%r272, %r677, 3;
	ld.global.nc.f32 	%f113, [%rd36+12];
	sub.f32 	%f114, %f113, %f76;
	abs.f32 	%f115, %f114;
	setp.lt.f32 	%p13, %f115, %f112;
	selp.b32 	%r273, %r272, %r271, %p13;
	selp.f32 	%f116, %f115, %f112, %p13;
	add.s32 	%r274, %r677, 4;
	ld.global.nc.f32 	%f117, [%rd36+16];
	sub.f32 	%f118, %f117, %f76;
	abs.f32 	%f119, %f118;
	setp.lt.f32 	%p14, %f119, %f116;
	selp.b32 	%r275, %r274, %r273, %p14;
	selp.f32 	%f120, %f119, %f116, %p14;
	add.s32 	%r276, %r677, 5;
	ld.global.nc.f32 	%f121, [%rd36+20];
	sub.f32 	%f122, %f121, %f76;
	abs.f32 	%f123, %f122;
	setp.lt.f32 	%p15, %f123, %f120;
	selp.b32 	%r277, %r276, %r275, %p15;
	selp.f32 	%f124, %f123, %f120, %p15;
	add.s32 	%r278, %r677, 6;
	ld.global.nc.f32 	%f125, [%rd36+24];
	sub.f32 	%f126, %f125, %f76;
	abs.f32 	%f127, %f126;
	setp.lt.f32 	%p16, %f127, %f124;
	selp.b32 	%r279, %r278, %r277, %p16;
	selp.f32 	%f128, %f127, %f124, %p16;
	add.s32 	%r280, %r677, 7;
	ld.global.nc.f32 	%f129, [%rd36+28];
	sub.f32 	%f130, %f129, %f76;
	abs.f32 	%f131, %f130;
	setp.lt.f32 	%p17, %f131, %f128;
	selp.b32 	%r684, %r280, %r279, %p17;
	selp.f32 	%f696, %f131, %f128, %p17;
	add.s32 	%r677, %r677, 8;
	setp.eq.s32 	%p18, %r280, %r225;
	@%p18 bra 	$L__BB0_129;
	bra.uni 	$L__BB0_128;
$L__BB0_129:
	setp.eq.s32 	%p19, %r224, 0;
	@%p19 bra 	$L__BB0_137;
	setp.lt.u32 	%p20, %r222, 3;
	@%p20 bra 	$L__BB0_132;
	mul.wide.u32 	%rd37, %r677, 4;
	add.s64 	%rd38, %rd3, %rd37;
	ld.global.nc.f32 	%f132, [%rd38];
	sub.f32 	%f133, %f132, %f76;
	abs.f32 	%f134, %f133;
	setp.lt.f32 	%p21, %f134, %f696;
	selp.b32 	%r282, %r677, %r684, %p21;
	selp.f32 	%f135, %f134, %f696, %p21;
	add.s32 	%r283, %r677, 1;
	ld.global.nc.f32 	%f136, [%rd38+4];
	sub.f32 	%f137, %f136, %f76;
	abs.f32 	%f138, %f137;
	setp.lt.f32 	%p22, %f138, %f135;
	selp.b32 	%r284, %r283, %r282, %p22;
	selp.f32 	%f139, %f138, %f135, %p22;
	add.s32 	%r285, %r677, 2;
	ld.global.nc.f32 	%f140, [%rd38+8];
	sub.f32 	%f141, %f140, %f76;
	abs.f32 	%f142, %f141;
	setp.lt.f32 	%p23, %f142, %f139;
	selp.b32 	%r286, %r285, %r284, %p23;
	selp.f32 	%f143, %f142, %f139, %p23;
	add.s32 	%r287, %r677, 3;
	ld.global.nc.f32 	%f144, [%rd38+12];
	sub.f32 	%f145, %f144, %f76;
	abs.f32 	%f146, %f145;
	setp.lt.f32 	%p24, %f146, %f143;
	selp.b32 	%r684, %r287, %r286, %p24;
	selp.f32 	%f696, %f146, %f143, %p24;
	add.s32 	%r677, %r677, 4;
$L__BB0_132:
	setp.eq.s32 	%p25, %r226, 0;
	@%p25 bra 	$L__BB0_137;
	setp.eq.s32 	%p26, %r223, 1;
	@%p26 bra 	$L__BB0_135;
	mul.wide.u32 	%rd39, %r677, 4;
	add.s64 	%rd40, %rd3, %rd39;
	ld.global.nc.f32 	%f147, [%rd40];
	sub.f32 	%f148, %f147, %f76;
	abs.f32 	%f149, %f148;
	setp.lt.f32 	%p27, %f149, %f696;
	selp.b32 	%r289, %r677, %r684, %p27;
	selp.f32 	%f150, %f149, %f696, %p27;
	add.s32 	%r290, %r677, 1;
	ld.global.nc.f32 	%f151, [%rd40+4];
	sub.f32 	%f152, %f151, %f76;
	abs.f32 	%f153, %f152;
	setp.lt.f32 	%p28, %f153, %f150;
	selp.b32 	%r684, %r290, %r289, %p28;
	selp.f32 	%f696, %f153, %f150, %p28;
	add.s32 	%r677, %r677, 2;
$L__BB0_135:
	setp.eq.s32 	%p29, %r227, 0;
	@%p29 bra 	$L__BB0_137;
	mul.wide.u32 	%rd41, %r677, 4;
	add.s64 	%rd42, %rd3, %rd41;
	ld.global.nc.f32 	%f154, [%rd42];
	sub.f32 	%f155, %f154, %f76;
	abs.f32 	%f156, %f155;
	setp.lt.f32 	%p30, %f156, %f696;
	selp.b32 	%r684, %r677, %r684, %p30;
$L__BB0_137:
	shl.b64 	%rd43, %rd15, 2;
	add.s64 	%rd44, %rd8, %rd43;
	ld.global.nc.f32 	%f157, [%rd44];
	sub.f32 	%f158, %f1, %f157;
	abs.f32 	%f159, %f158;
	cvt.f64.f32 	%fd10, %f159;
	setp.ltu.f64 	%p31, %fd1, %fd10;
	@%p31 bra 	$L__BB0_139;
	add.s64 	%rd46, %rd6, %rd43;
	ld.global.nc.f32 	%f160, [%rd46];
	sub.f32 	%f161, %f2, %f160;
	abs.f32 	%f162, %f161;
	cvt.f64.f32 	%fd11, %f162;
	setp.ge.f64 	%p32, %fd2, %fd11;
	@%p32 bra 	$L__BB0_140;
$L__BB0_139:
	mul.wide.u32 	%rd47, %r684, 4;
	add.s64 	%rd48, %rd3, %rd47;
	ld.global.nc.f32 	%f163, [%rd48];
	sub.f32 	%f164, %f163, %f76;
	abs.f32 	%f165, %f164;
	cvt.f64.f32 	%fd12, %f165;
	setp.ltu.f64 	%p33, %fd3, %fd12;
	@%p33 bra 	$L__BB0_141;
$L__BB0_140:
	add.s64 	%rd50, %rd2, %rd33;
	ld.global.nc.f32 	%f166, [%rd50];
	mul.wide.u32 	%rd51, %r684, 4;
	add.s64 	%rd52, %rd1, %rd51;
	st.global.f32 	[%rd52], %f166;
	bra.uni 	$L__BB0_142;
$L__BB0_141:
	add.s64 	%rd54, %rd1, %rd47;
	mov.b32 	%r291, 0;
	st.global.u32 	[%rd54], %r291;
$L__BB0_142:
	add.s32 	%r2, %r2, %r3;
	setp.lt.s32 	%p34, %r2, %r254;
	@%p34 bra 	$L__BB0_126;
	bra.uni 	$L__BB0_149;
$L__BB0_143:
	cvt.s64.s32 	%rd16, %r2;
	mul.wide.s32 	%rd25, %r2, 4;
	add.s64 	%rd26, %rd8, %rd25;
	ld.global.nc.f32 	%f90, [%rd26];
	sub.f32 	%f91, %f1, %f90;
	abs.f32 	%f92, %f91;
	cvt.f64.f32 	%fd7, %f92;
	setp.ltu.f64 	%p5, %fd1, %fd7;
	@%p5 bra 	$L__BB0_145;
	shl.b64 	%rd27, %rd16, 2;
	add.s64 	%rd28, %rd6, %rd27;
	ld.global.nc.f32 	%f93, [%rd28];
	sub.f32 	%f94, %f2, %f93;
	abs.f32 	%f95, %f94;
	cvt.f64.f32 	%fd8, %f95;
	setp.ge.f64 	%p6, %fd2, %fd8;
	@%p6 bra 	$L__BB0_146;
$L__BB0_145:
	shl.b64 	%rd29, %rd16, 2;
	add.s64 	%rd30, %rd4, %rd29;
	ld.global.nc.f32 	%f97, [%rd30];
	sub.f32 	%f98, %f3, %f97;
	abs.f32 	%f99, %f98;
	cvt.f64.f32 	%fd9, %f99;
	setp.ltu.f64 	%p7, %fd3, %fd9;
	mov.f32 	%f699, 0f00000000;
	@%p7 bra 	$L__BB0_147;
$L__BB0_146:
	add.s64 	%rd32, %rd2, %rd25;
	ld.global.nc.f32 	%f699, [%rd32];
$L__BB0_147:
	add.s32 	%r2, %r2, %r3;
	setp.lt.s32 	%p8, %r2, %r254;
	@%p8 bra 	$L__BB0_143;
	st.global.f32 	[%rd1], %f699;
$L__BB0_149:
	ret;

}


// ===== COMPILED SASS (sm_100) =====

	.target	sm_100

	.elftype	@"ET_EXEC"


//--------------------- .note.nv.tkinfo           --------------------------
	.section	.note.nv.tkinfo,"",@"SHT_NOTE"
	.sectionflags	@"SHF_NOTE_NV_TKINFO"
	.tkinfo
        /*0018*/ 	.word	0x00000002
        /*0030*/ 	.string	""
        /*0030*/ 	.string	"ptxas"
        /*0030*/ 	.string	"Cuda compilation tools, release 13.0, V13.0.88"
        /*0030*/ 	.string	"Build cuda_13.0.r13.0/compiler.36424714_0"
        /*0030*/ 	.string	"-arch sm_100 -m 64 "



//--------------------- .note.nv.cuinfo           --------------------------
	.section	.note.nv.cuinfo,"",@"SHT_NOTE"
	.sectionflags	@"SHF_NOTE_NV_CUINFO"
        /*0018*/ 	.short	0x0002
        /*001a*/ 	.short	0x0064
        /*001c*/ 	.short	0x0082
	.zero		2


//--------------------- .nv.info                  --------------------------
	.section	.nv.info,"",@"SHT_CUDA_INFO"
	.align	4


	//----- nvinfo : EIATTR_REGCOUNT
	.align		4
        /*0000*/ 	.byte	0x04, 0x2f
        /*0002*/ 	.short	(.L_1 - .L_0)
	.align		4
.L_0:
        /*0004*/ 	.word	index@(_Z6copyCDiPKfiS0_iS0_PfiS0_S0_S0_S0_fff)
        /*0008*/ 	.word	0x00000020


	//----- nvinfo : EIATTR_FRAME_SIZE
	.align		4
.L_1:
        /*000c*/ 	.byte	0x04, 0x11
        /*000e*/ 	.short	(.L_3 - .L_2)
	.align		4
.L_2:
        /*0010*/ 	.word	index@(_Z6copyCDiPKfiS0_iS0_PfiS0_S0_S0_S0_fff)
        /*0014*/ 	.word	0x00000000


	//----- nvinfo : EIATTR_MIN_STACK_SIZE
	.align		4
.L_3:
        /*0018*/ 	.byte	0x04, 0x12
        /*001a*/ 	.short	(.L_5 - .L_4)
	.align		4
.L_4:
        /*001c*/ 	.word	index@(_Z6copyCDiPKfiS0_iS0_PfiS0_S0_S0_S0_fff)
        /*0020*/ 	.word	0x00000000
.L_5:


//--------------------- .nv.compat                --------------------------
	.section	.nv.compat,"",@"SHT_CUDA_COMPAT_INFO"
	.align	4
        /*0000*/ 	.byte	0x02, 0x09, 0x00, 0x00, 0x02, 0x02, 0x01, 0x00, 0x02, 0x05, 0x05, 0x00, 0x03, 0x07, 0x01, 0x01
        /*0010*/ 	.byte	0x02, 0x03, 0x00, 0x00, 0x02, 0x06, 0x01, 0x00, 0x04, 0x0b, 0x08, 0x00, 0x01, 0x00, 0x00, 0x00
        /*0020*/ 	.byte	0x00, 0x00, 0x00, 0x00


//--------------------- .nv.info._Z6copyCDiPKfiS0_iS0_PfiS0_S0_S0_S0_fff --------------------------
	.section	.nv.info._Z6copyCDiPKfiS0_iS0_PfiS0_S0_S0_S0_fff,"",@"SHT_CUDA_INFO"
	.sectionflags	@""
	.align	4


	//----- nvinfo : EIATTR_CUDA_API_VERSION
	.align		4
        /*0000*/ 	.byte	0x04, 0x37
        /*0002*/ 	.short	(.L_7 - .L_6)
.L_6:
        /*0004*/ 	.word	0x00000082


	//----- nvinfo : EIATTR_KPARAM_INFO
	.align		4
.L_7:
        /*0008*/ 	.byte	0x04, 0x17
        /*000a*/ 	.short	(.L_9 - .L_8)
.L_8:
        /*000c*/ 	.word	0x00000000
        /*0010*/ 	.short	0x000e
        /*0012*/ 	.short	0x0068
        /*0014*/ 	.byte	0x00, 0xf0, 0x11, 0x00


	//----- nvinfo : EIATTR_KPARAM_INFO
	.align		4
.L_9:
        /*0018*/ 	.byte	0x04, 0x17
        /*001a*/ 	.short	(.L_11 - .L_10)
.L_10:
        /*001c*/ 	.word	0x00000000
        /*0020*/ 	.short	0x000d
        /*0022*/ 	.short	0x0064
        /*0024*/ 	.byte	0x00, 0xf0, 0x11, 0x00


	//----- nvinfo : EIATTR_KPARAM_INFO
	.align		4
.L_11:
        /*0028*/ 	.byte	0x04, 0x17
        /*002a*/ 	.short	(.L_13 - .L_12)
.L_12:
        /*002c*/ 	.word	0x00000000
        /*0030*/ 	.short	0x000c
        /*0032*/ 	.short	0x0060
        /*0034*/ 	.byte	0x00, 0xf0, 0x11, 0x00


	//----- nvinfo : EIATTR_KPARAM_INFO
	.align		4
.L_13:
        /*0038*/ 	.byte	0x04, 0x17
        /*003a*/ 	.short	(.L_15 - .L_14)
.L_14:
        /*003c*/ 	.word	0x00000000
        /*0040*/ 	.short	0x000b
        /*0042*/ 	.short	0x0058
        /*0044*/ 	.byte	0x00, 0xf5, 0x21, 0x00


	//----- nvinfo : EIATTR_KPARAM_INFO
	.align		4
.L_15:
        /*0048*/ 	.byte	0x04, 0x17
        /*004a*/ 	.short	(.L_17 - .L_16)
.L_16:
        /*004c*/ 	.word	0x00000000
        /*0050*/ 	.short	0x000a
        /*0052*/ 	.short	0x0050
        /*0054*/ 	.byte	0x00, 0xf5, 0x21, 0x00


	//----- nvinfo : EIATTR_KPARAM_INFO
	.align		4
.L_17:
        /*0058*/ 	.byte	0x04, 0x17
        /*005a*/ 	.short	(.L_19 - .L_18)
.L_18:
        /*005c*/ 	.word	0x00000000
        /*0060*/ 	.short	0x0009
        /*0062*/ 	.short	0x0048
        /*0064*/ 	.byte	0x00, 0xf5, 0x21, 0x00


	//----- nvinfo : EIATTR_KPARAM_INFO
	.align		4
.L_19:
        /*0068*/ 	.byte	0x04, 0x17
        /*006a*/ 	.short	(.L_21 - .L_20)
.L_20:
        /*006c*/ 	.word	0x00000000
        /*0070*/ 	.short	0x0008
        /*0072*/ 	.short	0x0040
        /*0074*/ 	.byte	0x00, 0xf5, 0x21, 0x00


	//----- nvinfo : EIATTR_KPARAM_INFO
	.align		4
.L_21:
        /*0078*/ 	.byte	0x04, 0x17
        /*007a*/ 	.short	(.L_23 - .L_22)
.L_22:
        /*007c*/ 	.word	0x00000000
        /*0080*/ 	.short	0x0007
        /*0082*/ 	.short	0x0038
        /*0084*/ 	.byte	0x00, 0xf0, 0x11, 0x00


	//----- nvinfo : EIATTR_KPARAM_INFO
	.align		4
.L_23:
        /*0088*/ 	.byte	0x04, 0x17
        /*008a*/ 	.short	(.L_25 - .L_24)
.L_24:
        /*008c*/ 	.word	0x00000000
        /*0090*/ 	.short	0x0006
        /*0092*/ 	.short	0x0030
        /*0094*/ 	.byte	0x00, 0xf5, 0x21, 0x00


	//----- nvinfo : EIATTR_KPARAM_INFO
	.align		4
.L_25:
        /*0098*/ 	.byte	0x04, 0x17
        /*009a*/ 	.short	(.L_27 - .L_26)
.L_26:
        /*009c*/ 	.word	0x00000000
        /*00a0*/ 	.short	0x0005
        /*00a2*/ 	.short	0x0028
        /*00a4*/ 	.byte	0x00, 0xf5, 0x21, 0x00


	//----- nvinfo : EIATTR_KPARAM_INFO
	.align		4
.L_27:
        /*00a8*/ 	.byte	0x04, 0x17
        /*00aa*/ 	.short	(.L_29 - .L_28)
.L_28:
        /*00ac*/ 	.word	0x00000000
        /*00b0*/ 	.short	0x0004
        /*00b2*/ 	.short	0x0020
        /*00b4*/ 	.byte	0x00, 0xf0, 0x11, 0x00


	//----- nvinfo : EIATTR_KPARAM_INFO
	.align		4
.L_29:
        /*00b8*/ 	.byte	0x04, 0x17
        /*00ba*/ 	.short	(.L_31 - .L_30)
.L_30:
        /*00bc*/ 	.word	0x00000000
        /*00c0*/ 	.short	0x0003
        /*00c2*/ 	.short	0x0018
        /*00c4*/ 	.byte	0x00, 0xf5, 0x21, 0x00


	//----- nvinfo : EIATTR_KPARAM_INFO
	.align		4
.L_31:
        /*00c8*/ 	.byte	0x04, 0x17
        /*00ca*/ 	.short	(.L_33 - .L_32)
.L_32:
        /*00cc*/ 	.word	0x00000000
        /*00d0*/ 	.short	0x0002
        /*00d2*/ 	.short	0x0010
        /*00d4*/ 	.byte	0x00, 0xf0, 0x11, 0x00


	//----- nvinfo : EIATTR_KPARAM_INFO
	.align		4
.L_33:
        /*00d8*/ 	.byte	0x04, 0x17
        /*00da*/ 	.short	(.L_35 - .L_34)
.L_34:
        /*00dc*/ 	.word	0x00000000
        /*00e0*/ 	.short	0x0001
        /*00e2*/ 	.short	0x0008
        /*00e4*/ 	.byte	0x00, 0xf5, 0x21, 0x00


	//----- nvinfo : EIATTR_KPARAM_INFO
	.align		4
.L_35:
        /*00e8*/ 	.byte	0x04, 0x17
        /*00ea*/ 	.short	(.L_37 - .L_36)
.L_36:
        /*00ec*/ 	.word	0x00000000
        /*00f0*/ 	.short	0x0000
        /*00f2*/ 	.short	0x0000
        /*00f4*/ 	.byte	0x00, 0xf0, 0x11, 0x00


	//----- nvinfo : EIATTR_SPARSE_MMA_MASK
	.align		4
.L_37:
        /*00f8*/ 	.byte	0x03, 0x50
        /*00fa*/ 	.short	0x0000


	//----- nvinfo : EIATTR_MAXREG_COUNT
	.align		4
        /*00fc*/ 	.byte	0x03, 0x1b
        /*00fe*/ 	.short	0x00ff


	//----- nvinfo : EIATTR_MERCURY_ISA_VERSION
	.align		4
        /*0100*/ 	.byte	0x03, 0x5f
        /*0102*/ 	.short	0x0101


	//----- nvinfo : EIATTR_VRC_CTA_INIT_COUNT
	.align		4
        /*0104*/ 	.byte	0x02, 0x4a
	.zero		1
	.zero		1


	//----- nvinfo : EIATTR_EXIT_INSTR_OFFSETS
	.align		4
        /*0108*/ 	.byte	0x04, 0x1c
        /*010a*/ 	.short	(.L_39 - .L_38)


	//   ....[0]....
.L_38:
        /*010c*/ 	.word	0x00000080


	//   ....[1]....
        /*0110*/ 	.word	0x00001c70


	//   ....[2]....
        /*0114*/ 	.word	0x00002e30


	//   ....[3]....
        /*0118*/ 	.word	0x00004020


	//   ....[4]....
        /*011c*/ 	.word	0x00004a50


	//   ....[5]....
        /*0120*/ 	.word	0x00004d30


	//   ....[6]....
        /*0124*/ 	.word	0x00005760


	//----- nvinfo : EIATTR_CRS_STACK_SIZE
	.align		4
.L_39:
        /*0128*/ 	.byte	0x04, 0x1e
        /*012a*/ 	.short	(.L_41 - .L_40)
.L_40:
        /*012c*/ 	.word	0x00000000


	//----- nvinfo : EIATTR_CBANK_PARAM_SIZE
	.align		4
.L_41:
        /*0130*/ 	.byte	0x03, 0x19
        /*0132*/ 	.short	0x006c


	//----- nvinfo : EIATTR_PARAM_CBANK
	.align		4
        /*0134*/ 	.byte	0x04, 0x0a
        /*0136*/ 	.short	(.L_43 - .L_42)
	.align		4
.L_42:
        /*0138*/ 	.word	index@(.nv.constant0._Z6copyCDiPKfiS0_iS0_PfiS0_S0_S0_S0_fff)
        /*013c*/ 	.short	0x0380
        /*013e*/ 	.short	0x006c


	//----- nvinfo : EIATTR_SW_WAR
	.align		4
.L_43:
        /*0140*/ 	.byte	0x04, 0x36
        /*0142*/ 	.short	(.L_45 - .L_44)
.L_44:
        /*0144*/ 	.word	0x00000008
.L_45:


//--------------------- .nv.callgraph             --------------------------
	.section	.nv.callgraph,"",@"SHT_CUDA_CALLGRAPH"
	.align	4
	.sectionentsize	8
	.align		4
        /*0000*/ 	.word	0x00000000
	.align		4
        /*0004*/ 	.word	0xffffffff
	.align		4
        /*0008*/ 	.word	0x00000000
	.align		4
        /*000c*/ 	.word	0xfffffffe
	.align		4
        /*0010*/ 	.word	0x00000000
	.align		4
        /*0014*/ 	.word	0xfffffffd
	.align		4
        /*0018*/ 	.word	0x00000000
	.align		4
        /*001c*/ 	.word	0xfffffffc


//--------------------- .text._Z6copyCDiPKfiS0_iS0_PfiS0_S0_S0_S0_fff --------------------------
	.section	.text._Z6copyCDiPKfiS0_iS0_PfiS0_S0_S0_S0_fff,"ax",@progbits
	.align	128
        .global         _Z6copyCDiPKfiS0_iS0_PfiS0_S0_S0_S0_fff
        .type           _Z6copyCDiPKfiS0_iS0_PfiS0_S0_S0_S0_fff,@function
        .size           _Z6copyCDiPKfiS0_iS0_PfiS0_S0_S0_S0_fff,(.L_x_84 - _Z6copyCDiPKfiS0_iS0_PfiS0_S0_S0_S0_fff)
        .other          _Z6copyCDiPKfiS0_iS0_PfiS0_S0_S0_S0_fff,@"STO_CUDA_ENTRY STV_DEFAULT"
_Z6copyCDiPKfiS0_iS0_PfiS0_S0_S0_S0_fff:
.text._Z6copyCDiPKfiS0_iS0_PfiS0_S0_S0_S0_fff:
[----:B------:R-:W-:Y:S01]  /*0000*/  LDC R1, c[0x0][0x37c] ;  /* 0x0000df00ff017b82 */ /* 0x000fe20000000800 */
[----:B------:R-:W0:Y:S01]  /*0010*/  S2R R11, SR_TID.X ;  /* 0x00000000000b7919 */ /* 0x000e220000002100 */
[----:B------:R-:W1:Y:S06]  /*0020*/  LDCU UR4, c[0x0][0x360] ;  /* 0x00006c00ff0477ac */ /* 0x000e6c0008000800 */
[----:B------:R-:W0:Y:S01]  /*0030*/  S2UR UR5, SR_CTAID.X ;  /* 0x00000000000579c3 */ /* 0x000e220000002500 */
[----:B------:R-:W2:Y:S07]  /*0040*/  LDCU UR6, c[0x0][0x3b8] ;  /* 0x00007700ff0677ac */ /* 0x000eae0008000800 */
[----:B------:R-:W0:Y:S02]  /*0050*/  LDC R0, c[0x0][0x360] ;  /* 0x0000d800ff007b82 */ /* 0x000e240000000800 */
[----:B0-----:R-:W-:-:S05]  /*0060*/  IMAD R11, R0, UR5, R11 ;  /* 0x00000005000b7c24 */ /* 0x001fca000f8e020b */
[----:B--2---:R-:W-:-:S13]  /*0070*/  ISETP.GE.AND P0, PT, R11, UR6, PT ;  /* 0x000000060b007c0c */ /* 0x004fda000bf06270 */
[----:B-1----:R-:W-:Y:S05]  /*0080*/  @P0 EXIT ;  /* 0x000000000000094d */ /* 0x002fea0003800000 */
[----:B------:R-:W0:Y:S01]  /*0090*/  LDC.64 R6, c[0x0][0x388] ;  /* 0x0000e200ff067b82 */ /* 0x000e220000000a00 */
[----:B------:R-:W0:Y:S01]  /*00a0*/  LDCU.64 UR8, c[0x0][0x358] ;  /* 0x00006b00ff0877ac */ /* 0x000e220008000a00 */
[----:B------:R-:W1:Y:S06]  /*00b0*/  LDCU.64 UR6, c[0x0][0x3e0] ;  /* 0x00007c00ff0677ac */ /* 0x000e6c0008000a00 */
[----:B------:R-:W2:Y:S01]  /*00c0*/  LDC.64 R4, c[0x0][0x398] ;  /* 0x0000e600ff047b82 */ /* 0x000ea20000000a00 */
[----:B------:R-:W3:Y:S07]  /*00d0*/  LDCU UR5, c[0x0][0x3e8] ;  /* 0x00007d00ff0577ac */ /* 0x000eee0008000800 */
[----:B------:R-:W4:Y:S01]  /*00e0*/  LDC R10, c[0x0][0x390] ;  /* 0x0000e400ff0a7b82 */ /* 0x000f220000000800 */
[----:B0-----:R-:W4:Y:S07]  /*00f0*/  LDG.E.CONSTANT R6, desc[UR8][R6.64] ;  /* 0x0000000806067981 */ /* 0x001f2e000c1e9900 */
[----:B------:R-:W0:Y:S01]  /*0100*/  LDC.64 R2, c[0x0][0x3a8] ;  /* 0x0000ea00ff027b82 */ /* 0x000e220000000a00 */
[----:B--2---:R-:W5:Y:S01]  /*0110*/  LDG.E.CONSTANT R0, desc[UR8][R4.64] ;  /* 0x0000000804007981 */ /* 0x004f62000c1e9900 */
[----:B-1----:R-:W1:Y:S08]  /*0120*/  F2F.F64.F32 R8, UR6 ;  /* 0x0000000600087d10 */ /* 0x002e700008201800 */
[----:B---3--:R-:W2:Y:S01]  /*0130*/  F2F.F64.F32 R12, UR5 ;  /* 0x00000005000c7d10 */ /* 0x008ea20008201800 */
[----:B------:R-:W3:Y:S01]  /*0140*/  LDCU UR5, c[0x0][0x370] ;  /* 0x00006e00ff0577ac */ /* 0x000ee20008000800 */
[----:B----4-:R-:W-:-:S06]  /*0150*/  ISETP.GE.AND P0, PT, R10, 0x2, PT ;  /* 0x000000020a00780c */ /* 0x010fcc0003f06270 */
[----:B------:R-:W4:Y:S01]  /*0160*/  F2F.F64.F32 R14, UR7 ;  /* 0x00000007000e7d10 */ /* 0x000f220008201800 */
[----:B-1----:R-:W-:Y:S01]  /*0170*/  DMUL R8, R8, 0.5 ;  /* 0x3fe0000008087828 */ /* 0x002fe20000000000 */
[----:B0-----:R0:W5:Y:S01]  /*0180*/  LDG.E.CONSTANT R2, desc[UR8][R2.64] ;  /* 0x0000000802027981 */ /* 0x001162000c1e9900 */
[----:B--2---:R-:W-:-:S08]  /*0190*/  DMUL R12, R12, 0.5 ;  /* 0x3fe000000c0c7828 */ /* 0x004fd00000000000 */
[----:B------:R-:W-:Y:S01]  /*01a0*/  R2UR UR10, R8 ;  /* 0x00000000080a72ca */ /* 0x000fe200000e0000 */
[----:B---3--:R-:W-:Y:S01]  /*01b0*/  UIMAD UR4, UR4, UR5, URZ ;  /* 0x00000005040472a4 */ /* 0x008fe2000f8e02ff */
[----:B------:R-:W-:Y:S01]  /*01c0*/  R2UR UR11, R9 ;  /* 0x00000000090b72ca */ /* 0x000fe200000e0000 */
[----:B----4-:R-:W-:Y:S01]  /*01d0*/  DMUL R14, R14, 0.5 ;  /* 0x3fe000000e0e7828 */ /* 0x010fe20000000000 */
[----:B------:R-:W-:Y:S02]  /*01e0*/  R2UR UR12, R12 ;  /* 0x000000000c0c72ca */ /* 0x000fe400000e0000 */
[----:B------:R-:W-:Y:S01]  /*01f0*/  R2UR UR13, R13 ;  /* 0x000000000d0d72ca */ /* 0x000fe200000e0000 */
[----:B0-----:R-:W-:Y:S01]  /*0200*/  IMAD.MOV.U32 R3, RZ, RZ, R11 ;  /* 0x000000ffff037224 */ /* 0x001fe200078e000b */
[----:B------:R-:W-:Y:S01]  /*0210*/  R2UR UR14, R6 ;  /* 0x00000000060e72ca */ /* 0x000fe200000e0000 */
[----:B------:R-:W-:-:S14]  /*0220*/  @!P0 BRA `(.L_x_0) ;  /* 0x0000002c00048947 */ /* 0x000fdc0003800000 */
[----:B------:R-:W0:Y:S08]  /*0230*/  LDC R9, c[0x0][0x380] ;  /* 0x0000e000ff097b82 */ /* 0x000e300000000800 */
[----:B------:R-:W1:Y:S01]  /*0240*/  LDC R12, c[0x0][0x3a0] ;  /* 0x0000e800ff0c7b82 */ /* 0x000e620000000800 */
[----:B0-----:R-:W-:Y:S01]  /*0250*/  ISETP.GE.AND P0, PT, R9, 0x2, PT ;  /* 0x000000020900780c */ /* 0x001fe20003f06270 */
[----:B-1----:R-:W-:-:S12]  /*0260*/  VIADD R4, R12, 0xffffffff ;  /* 0xffffffff0c047836 */ /* 0x002fd80000000000 */
[----:B------:R-:W-:Y:S05]  /*0270*/  @!P0 BRA `(.L_x_1) ;  /* 0x0000001800808947 */ /* 0x000fea0003800000 */
[----:B------:R-:W-:Y:S02]  /*0280*/  VIADD R5, R9, 0x3 ;  /* 0x0000000309057836 */ /* 0x000fe40000000000 */
[C---:B------:R-:W-:Y:S02]  /*0290*/  VIADD R6, R10.reuse, 0x3 ;  /* 0x000000030a067836 */ /* 0x040fe40000000000 */
[----:B------:R-:W-:Y:S01]  /*02a0*/  VIADD R10, R10, 0x7 ;  /* 0x000000070a0a7836 */ /* 0x000fe20000000000 */
[----:B------:R-:W-:Y:S01]  /*02b0*/  LOP3.LUT R7, R5, 0x3, RZ, 0xc0, !PT ;  /* 0x0000000305077812 */ /* 0x000fe200078ec0ff */
[----:B------:R-:W-:Y:S01]  /*02c0*/  VIADD R8, R12, 0x3 ;  /* 0x000000030c087836 */ /* 0x000fe20000000000 */
[----:B------:R-:W-:Y:S02]  /*02d0*/  LOP3.LUT R6, R6, 0x3, RZ, 0xc0, !PT ;  /* 0x0000000306067812 */ /* 0x000fe400078ec0ff */
[----:B------:R-:W-:Y:S01]  /*02e0*/  ISETP.NE.AND P1, PT, R7, 0x1, PT ;  /* 0x000000010700780c */ /* 0x000fe20003f25270 */
[----:B------:R-:W-:Y:S01]  /*02f0*/  VIADD R7, R12, 0x7 ;  /* 0x000000070c077836 */ /* 0x000fe20000000000 */
[----:B------:R-:W-:-:S02]  /*0300*/  LOP3.LUT R10, R10, 0x7, RZ, 0xc0, !PT ;  /* 0x000000070a0a7812 */ /* 0x000fc400078ec0ff */
[----:B------:R-:W-:Y:S01]  /*0310*/  ISETP.NE.AND P0, PT, R6, 0x1, PT ;  /* 0x000000010600780c */ /* 0x000fe20003f05270 */
[----:B------:R-:W-:Y:S01]  /*0320*/  VIADD R6, R9, 0x7 ;  /* 0x0000000709067836 */ /* 0x000fe20000000000 */
[----:B------:R-:W-:Y:S01]  /*0330*/  LOP3.LUT R12, R7, 0x7, RZ, 0xc0, !PT ;  /* 0x00000007070c7812 */ /* 0x000fe200078ec0ff */
[----:B------:R-:W-:Y:S01]  /*0340*/  VIADD R13, R10, 0xffffffff ;  /* 0xffffffff0a0d7836 */ /* 0x000fe20000000000 */
[----:B------:R-:W-:Y:S01]  /*0350*/  LOP3.LUT R16, R8, 0x3, RZ, 0xc0, !PT ;  /* 0x0000000308107812 */ /* 0x000fe200078ec0ff */
[----:B------:R-:W-:Y:S01]  /*0360*/  VIADD R9, R9, 0xffffffff ;  /* 0xffffffff09097836 */ /* 0x000fe20000000000 */
[----:B------:R-:W-:Y:S01]  /*0370*/  LOP3.LUT R11, R6, 0x7, RZ, 0xc0, !PT ;  /* 0x00000007060b7812 */ /* 0x000fe200078ec0ff */
[----:B------:R-:W-:Y:S01]  /*0380*/  VIADD R12, R12, 0xffffffff ;  /* 0xffffffff0c0c7836 */ /* 0x000fe20000000000 */
[----:B------:R-:W-:Y:S02]  /*0390*/  ISETP.GE.U32.AND P5, PT, R13, 0x3, PT ;  /* 0x000000030d00780c */ /* 0x000fe40003fa6070 */
[----:B------:R-:W-:-:S02]  /*03a0*/  IADD3 R11, PT, PT, R11, -0x1, RZ ;  /* 0xffffffff0b0b7810 */ /* 0x000fc40007ffe0ff */
[----:B------:R-:W-:Y:S02]  /*03b0*/  P2R R10, PR, RZ, 0x20 ;  /* 0x00000020ff0a7803 */ /* 0x000fe40000000000 */
[----:B------:R-:W-:Y:S02]  /*03c0*/  ISETP.NE.AND P2, PT, R16, 0x1, PT ;  /* 0x000000011000780c */ /* 0x000fe40003f45270 */
[----:B------:R-:W-:Y:S02]  /*03d0*/  ISETP.GE.U32.AND P3, PT, R11, 0x3, PT ;  /* 0x000000030b00780c */ /* 0x000fe40003f66070 */
[----:B------:R-:W-:Y:S02]  /*03e0*/  ISETP.GE.U32.AND P4, PT, R12, 0x3, PT ;  /* 0x000000030c00780c */ /* 0x000fe40003f86070 */
[----:B------:R-:W-:-:S11]  /*03f0*/  LOP3.LUT R10, R4, 0xfffffff8, RZ, 0xc0, !PT ;  /* 0xfffffff8040a7812 */ /* 0x000fd600078ec0ff */
.L_x_20:
[----:B01----:R-:W0:Y:S08]  /*0400*/  LDC.64 R16, c[0x0][0x3c8] ;  /* 0x0000f200ff107b82 */ /* 0x003e300000000a00 */
[----:B------:R-:W1:Y:S01]  /*0410*/  LDC R20, c[0x0][0x390] ;  /* 0x0000e400ff147b82 */ /* 0x000e620000000800 */
[----:B0-----:R-:W-:-:S05]  /*0420*/  IMAD.WIDE R16, R3, 0x4, R16 ;  /* 0x0000000403107825 */ /* 0x001fca00078e0210 */
[----:B------:R-:W2:Y:S01]  /*0430*/  LDG.E.CONSTANT R11, desc[UR8][R16.64] ;  /* 0x00000008100b7981 */ /* 0x000ea2000c1e9900 */
[----:B------:R-:W-:Y:S02]  /*0440*/  IMAD.MOV.U32 R19, RZ, RZ, 0x1 ;  /* 0x00000001ff137424 */ /* 0x000fe400078e00ff */
[----:B-1----:R-:W-:-:S05]  /*0450*/  VIADD R12, R20, 0xfffffffe ;  /* 0xfffffffe140c7836 */ /* 0x002fca0000000000 */
[----:B------:R-:W-:Y:S01]  /*0460*/  ISETP.GE.U32.AND P5, PT, R12, 0x7, PT ;  /* 0x000000070c00780c */ /* 0x000fe20003fa6070 */
[----:B------:R-:W-:Y:S02]  /*0470*/  IMAD.MOV.U32 R12, RZ, RZ, RZ ;  /* 0x000000ffff0c7224 */ /* 0x000fe400078e00ff */
[----:B--2--5:R-:W-:-:S04]  /*0480*/  FADD R18, R0, -R11 ;  /* 0x8000000b00127221 */ /* 0x024fc80000000000 */
[----:B------:R-:W-:-:S06]  /*0490*/  FADD R18, |R18|, -RZ ;  /* 0x800000ff12127221 */ /* 0x000fcc0000000200 */
[----:B------:R-:W-:Y:S05]  /*04a0*/  @!P5 BRA `(.L_x_2) ;  /* 0x0000000000dcd947 */ /* 0x000fea0003800000 */
[----:B------:R-:W0:Y:S01]  /*04b0*/  LDCU.64 UR6, c[0x0][0x398] ;  /* 0x00007300ff0677ac */ /* 0x000e220008000a00 */
[----:B------:R-:W-:Y:S02]  /*04c0*/  IMAD.MOV.U32 R19, RZ, RZ, RZ ;  /* 0x000000ffff137224 */ /* 0x000fe400078e00ff */
[----:B------:R-:W-:Y:S01]  /*04d0*/  IMAD.MOV.U32 R12, RZ, RZ, RZ ;  /* 0x000000ffff0c7224 */ /* 0x000fe200078e00ff */
[----:B0-----:R-:W-:-:S04]  /*04e0*/  UIADD3 UR5, UP0, UPT, UR6, 0x10, URZ ;  /* 0x0000001006057890 */ /* 0x001fc8000ff1e0ff */
[----:B------:R-:W-:Y:S02]  /*04f0*/  UIADD3.X UR6, UPT, UPT, URZ, UR7, URZ, UP0, !UPT ;  /* 0x00000007ff067290 */ /* 0x000fe400087fe4ff */
[----:B------:R-:W-:-:S04]  /*0500*/  IMAD.U32 R16, RZ, RZ, UR5 ;  /* 0x00000005ff107e24 */ /* 0x000fc8000f8e00ff */
[----:B------:R-:W-:-:S07]  /*0510*/  IMAD.U32 R17, RZ, RZ, UR6 ;  /* 0x00000006ff117e24 */ /* 0x000fce000f8e00ff */
.L_x_3:
[----:B------:R-:W2:Y:S04]  /*0520*/  LDG.E.CONSTANT R23, desc[UR8][R16.64+-0xc] ;  /* 0xfffff40810177981 */ /* 0x000ea8000c1e9900 */
[----:B------:R-:W3:Y:S04]  /*0530*/  LDG.E.CONSTANT R22, desc[UR8][R16.64+-0x8] ;  /* 0xfffff80810167981 */ /* 0x000ee8000c1e9900 */
[----:B------:R-:W4:Y:S04]  /*0540*/  LDG.E.CONSTANT R21, desc[UR8][R16.64+-0x4] ;  /* 0xfffffc0810157981 */ /* 0x000f28000c1e9900 */
[----:B------:R-:W5:Y:S04]  /*0550*/  LDG.E.CONSTANT R26, desc[UR8][R16.64] ;  /* 0x00000008101a7981 */ /* 0x000f68000c1e9900 */
[----:B------:R-:W5:Y:S04]  /*0560*/  LDG.E.CONSTANT R28, desc[UR8][R16.64+0x4] ;  /* 0x00000408101c7981 */ /* 0x000f68000c1e9900 */
[----:B------:R-:W5:Y:S01]  /*0570*/  LDG.E.CONSTANT R24, desc[UR8][R16.64+0x8] ;  /* 0x0000080810187981 */ /* 0x000f62000c1e9900 */
[----:B--2---:R-:W-:-:S03]  /*0580*/  FADD R25, -R11, R23 ;  /* 0x000000170b197221 */ /* 0x004fc60000000100 */
[----:B------:R-:W2:Y:S02]  /*0590*/  LDG.E.CONSTANT R23, desc[UR8][R16.64+0xc] ;  /* 0x00000c0810177981 */ /* 0x000ea4000c1e9900 */
[----:B------:R-:W-:-:S04]  /*05a0*/  FSETP.GEU.AND P5, PT, |R25|, R18, PT ;  /* 0x000000121900720b */ /* 0x000fc80003fae200 */
[----:B------:R-:W-:Y:S02]  /*05b0*/  FSEL R25, |R25|, R18, !P5 ;  /* 0x0000001219197208 */ /* 0x000fe40006800200 */
[----:B------:R-:W2:Y:S01]  /*05c0*/  LDG.E.CONSTANT R18, desc[UR8][R16.64+0x10] ;  /* 0x0000100810127981 */ /* 0x000ea2000c1e9900 */
[----:B---3--:R-:W-:-:S06]  /*05d0*/  FADD R22, -R11, R22 ;  /* 0x000000160b167221 */ /* 0x008fcc0000000100 */
[----:B------:R-:W-:Y:S02]  /*05e0*/  @!P5 IADD3 R12, PT, PT, R19, 0x1, RZ ;  /* 0x00000001130cd810 */ /* 0x000fe40007ffe0ff */
[----:B------:R-:W-:Y:S01]  /*05f0*/  FSETP.GEU.AND P5, PT, |R22|, R25, PT ;  /* 0x000000191600720b */ /* 0x000fe20003fae200 */
[----:B----4-:R-:W-:-:S03]  /*0600*/  FADD R21, -R11, R21 ;  /* 0x000000150b157221 */ /* 0x010fc60000000100 */
[----:B------:R-:W-:-:S09]  /*0610*/  FSEL R22, |R22|, R25, !P5 ;  /* 0x0000001916167208 */ /* 0x000fd20006800200 */
[----:B------:R-:W-:Y:S01]  /*0620*/  @!P5 VIADD R12, R19, 0x2 ;  /* 0x00000002130cd836 */ /* 0x000fe20000000000 */
[----:B------:R-:W-:Y:S01]  /*0630*/  FSETP.GEU.AND P5, PT, |R21|, R22, PT ;  /* 0x000000161500720b */ /* 0x000fe20003fae200 */
[----:B-----5:R-:W-:-:S03]  /*0640*/  FADD R26, -R11, R26 ;  /* 0x0000001a0b1a7221 */ /* 0x020fc60000000100 */
[----:B------:R-:W-:-:S09]  /*0650*/  FSEL R21, |R21|, R22, !P5 ;  /* 0x0000001615157208 */ /* 0x000fd20006800200 */
[----:B------:R-:W-:Y:S01]  /*0660*/  @!P5 VIADD R12, R19, 0x3 ;  /* 0x00000003130cd836 */ /* 0x000fe20000000000 */
[----:B------:R-:W-:Y:S01]  /*0670*/  FSETP.GEU.AND P5, PT, |R26|, R21, PT ;  /* 0x000000151a00720b */ /* 0x000fe20003fae200 */
[----:B------:R-:W-:-:S03]  /*0680*/  FADD R28, -R11, R28 ;  /* 0x0000001c0b1c7221 */ /* 0x000fc60000000100 */
[----:B------:R-:W-:-:S09]  /*0690*/  FSEL R21, |R26|, R21, !P5 ;  /* 0x000000151a157208 */ /* 0x000fd20006800200 */
[----:B------:R-:W-:Y:S01]  /*06a0*/  @!P5 VIADD R12, R19, 0x4 ;  /* 0x00000004130cd836 */ /* 0x000fe20000000000 */
[----:B------:R-:W-:Y:S01]  /*06b0*/  FSETP.GEU.AND P5, PT, |R28|, R21, PT ;  /* 0x000000151c00720b */ /* 0x000fe20003fae200 */
[----:B------:R-:W-:-:S03]  /*06c0*/  FADD R24, -R11, R24 ;  /* 0x000000180b187221 */ /* 0x000fc60000000100 */
[----:B------:R-:W-:-:S09]  /*06d0*/  FSEL R21, |R28|, R21, !P5 ;  /* 0x000000151c157208 */ /* 0x000fd20006800200 */
[----:B------:R-:W-:Y:S01]  /*06e0*/  @!P5 VIADD R12, R19, 0x5 ;  /* 0x00000005130cd836 */ /* 0x000fe20000000000 */
[----:B------:R-:W-:-:S04]  /*06f0*/  FSETP.GEU.AND P5, PT, |R24|, R21, PT ;  /* 0x000000151800720b */ /* 0x000fc80003fae200 */
[----:B------:R-:W-:-:S09]  /*0700*/  FSEL R21, |R24|, R21, !P5 ;  /* 0x0000001518157208 */ /* 0x000fd20006800200 */
[----:B------:R-:W-:Y:S02]  /*0710*/  @!P5 VIADD R12, R19, 0x6 ;  /* 0x00000006130cd836 */ /* 0x000fe40000000000 */
[----:B--2---:R-:W-:-:S05]  /*0720*/  FADD R22, -R11, R23 ;  /* 0x000000170b167221 */ /* 0x004fca0000000100 */
[----:B------:R-:W-:Y:S01]  /*0730*/  FSETP.GEU.AND P5, PT, |R22|, R21, PT ;  /* 0x000000151600720b */ /* 0x000fe20003fae200 */
[----:B------:R-:W-:-:S03]  /*0740*/  FADD R23, -R11, R18 ;  /* 0x000000120b177221 */ /* 0x000fc60000000100 */
[----:B------:R-:W-:Y:S01]  /*0750*/  FSEL R18, |R22|, R21, !P5 ;  /* 0x0000001516127208 */ /* 0x000fe20006800200 */
[----:B------:R-:W-:-:S08]  /*0760*/  VIADD R21, R20, 0xffffffff ;  /* 0xffffffff14157836 */ /* 0x000fd00000000000 */
[----:B------:R-:W-:Y:S01]  /*0770*/  @!P5 VIADD R12, R19, 0x7 ;  /* 0x00000007130cd836 */ /* 0x000fe20000000000 */
[----:B------:R-:W-:Y:S01]  /*0780*/  FSETP.GEU.AND P5, PT, |R23|, R18, PT ;  /* 0x000000121700720b */ /* 0x000fe20003fae200 */
[----:B------:R-:W-:-:S03]  /*0790*/  VIADD R19, R19, 0x8 ;  /* 0x0000000813137836 */ /* 0x000fc60000000000 */
[----:B------:R-:W-:Y:S02]  /*07a0*/  FSEL R18, |R23|, R18, !P5 ;  /* 0x0000001217127208 */ /* 0x000fe40006800200 */
[----:B------:R-:W-:Y:S02]  /*07b0*/  SEL R12, R19, R12, !P5 ;  /* 0x0000000c130c7207 */ /* 0x000fe40006800000 */
[----:B------:R-:W-:Y:S02]  /*07c0*/  IADD3 R16, P5, PT, R16, 0x20, RZ ;  /* 0x0000002010107810 */ /* 0x000fe40007fbe0ff */
[----:B------:R-:W-:-:S03]  /*07d0*/  LOP3.LUT R22, R21, 0xfffffff8, RZ, 0xc0, !PT ;  /* 0xfffffff815167812 */ /* 0x000fc600078ec0ff */
[----:B------:R-:W-:Y:S01]  /*07e0*/  IMAD.X R17, RZ, RZ, R17, P5 ;  /* 0x000000ffff117224 */ /* 0x000fe200028e0611 */
[----:B------:R-:W-:-:S13]  /*07f0*/  ISETP.NE.AND P5, PT, R19, R22, PT ;  /* 0x000000161300720c */ /* 0x000fda0003fa5270 */
[----:B------:R-:W-:Y:S05]  /*0800*/  @P5 BRA `(.L_x_3) ;  /* 0xfffffffc00445947 */ /* 0x000fea000383ffff */
[----:B------:R-:W-:-:S07]  /*0810*/  IADD3 R19, PT, PT, R19, 0x1, RZ ;  /* 0x0000000113137810 */ /* 0x000fce0007ffe0ff */
.L_x_2:
[----:B------:R-:W-:-:S05]  /*0820*/  VIADD R16, R20, 0xffffffff ;  /* 0xffffffff14107836 */ /* 0x000fca0000000000 */
[----:B------:R-:W-:-:S13]  /*0830*/  LOP3.LUT P5, RZ, R16, 0x7, RZ, 0xc0, !PT ;  /* 0x0000000710ff7812 */ /* 0x000fda00078ac0ff */
[----:B------:R-:W-:Y:S05]  /*0840*/  @!P5 BRA `(.L_x_4) ;  /* 0x0000000000ccd947 */ /* 0x000fea0003800000 */
[----:B------:R-:W-:Y:S01]  /*0850*/  ISETP.GE.U32.AND P6, PT, R13, 0x3, PT ;  /* 0x000000030d00780c */ /* 0x000fe20003fc6070 */
[----:B------:R-:W-:-:S12]  /*0860*/  VIADD R25, R20, 0x7 ;  /* 0x0000000714197836 */ /* 0x000fd80000000000 */
[----:B------:R-:W-:Y:S05]  /*0870*/  @!P6 BRA `(.L_x_5) ;  /* 0x00000000005ce947 */ /* 0x000fea0003800000 */
[----:B------:R-:W0:Y:S02]  /*0880*/  LDC.64 R16, c[0x0][0x398] ;  /* 0x0000e600ff107b82 */ /* 0x000e240000000a00 */
[----:B0-----:R-:W-:-:S05]  /*0890*/  IMAD.WIDE.U32 R16, R19, 0x4, R16 ;  /* 0x0000000413107825 */ /* 0x001fca00078e0010 */
[----:B------:R-:W2:Y:S04]  /*08a0*/  LDG.E.CONSTANT R22, desc[UR8][R16.64] ;  /* 0x0000000810167981 */ /* 0x000ea8000c1e9900 */
[----:B------:R-:W3:Y:S04]  /*08b0*/  LDG.E.CONSTANT R24, desc[UR8][R16.64+0x4] ;  /* 0x0000040810187981 */ /* 0x000ee8000c1e9900 */
[----:B------:R-:W4:Y:S04]  /*08c0*/  LDG.E.CONSTANT R26, desc[UR8][R16.64+0x8] ;  /* 0x00000808101a7981 */ /* 0x000f28000c1e9900 */
[----:B------:R-:W5:Y:S01]  /*08d0*/  LDG.E.CONSTANT R28, desc[UR8][R16.64+0xc] ;  /* 0x00000c08101c7981 */ /* 0x000f62000c1e9900 */
[C---:B--2---:R-:W-:Y:S01]  /*08e0*/  FADD R21, -R11.reuse, R22 ;  /* 0x000000160b157221 */ /* 0x044fe20000000100 */
[----:B---3--:R-:W-:-:S04]  /*08f0*/  FADD R23, -R11, R24 ;  /* 0x000000180b177221 */ /* 0x008fc80000000100 */
[----:B------:R-:W-:-:S04]  /*0900*/  FSETP.GEU.AND P5, PT, |R21|, R18, PT ;  /* 0x000000121500720b */ /* 0x000fc80003fae200 */
[----:B------:R-:W-:Y:S01]  /*0910*/  FSEL R18, |R21|, R18, !P5 ;  /* 0x0000001215127208 */ /* 0x000fe20006800200 */
[----:B----4-:R-:W-:Y:S01]  /*0920*/  FADD R21, -R11, R26 ;  /* 0x0000001a0b157221 */ /* 0x010fe20000000100 */
[----:B------:R-:W-:Y:S01]  /*0930*/  SEL R12, R19, R12, !P5 ;  /* 0x0000000c130c7207 */ /* 0x000fe20006800000 */
[----:B-----5:R-:W-:Y:S01]  /*0940*/  FADD R17, -R11, R28 ;  /* 0x0000001c0b117221 */ /* 0x020fe20000000100 */
[----:B------:R-:W-:-:S04]  /*0950*/  FSETP.GEU.AND P5, PT, |R23|, R18, PT ;  /* 0x000000121700720b */ /* 0x000fc80003fae200 */
[----:B------:R-:W-:-:S09]  /*0960*/  FSEL R18, |R23|, R18, !P5 ;  /* 0x0000001217127208 */ /* 0x000fd20006800200 */
[----:B------:R-:W-:Y:S01]  /*0970*/  @!P5 VIADD R12, R19, 0x1 ;  /* 0x00000001130cd836 */ /* 0x000fe20000000000 */
[----:B------:R-:W-:-:S04]  /*0980*/  FSETP.GEU.AND P5, PT, |R21|, R18, PT ;  /* 0x000000121500720b */ /* 0x000fc80003fae200 */
[----:B------:R-:W-:-:S09]  /*0990*/  FSEL R18, |R21|, R18, !P5 ;  /* 0x0000001215127208 */ /* 0x000fd20006800200 */
[----:B------:R-:W-:Y:S01]  /*09a0*/  @!P5 VIADD R12, R19, 0x2 ;  /* 0x00000002130cd836 */ /* 0x000fe20000000000 */
[----:B------:R-:W-:-:S04]  /*09b0*/  FSETP.GEU.AND P5, PT, |R17|, R18, PT ;  /* 0x000000121100720b */ /* 0x000fc80003fae200 */
[----:B------:R-:W-:-:S09]  /*09c0*/  FSEL R18, |R17|, R18, !P5 ;  /* 0x0000001211127208 */ /* 0x000fd20006800200 */
[C---:B------:R-:W-:Y:S02]  /*09d0*/  @!P5 VIADD R12, R19.reuse, 0x3 ;  /* 0x00000003130cd836 */ /* 0x040fe40000000000 */
[----:B------:R-:W-:-:S07]  /*09e0*/  VIADD R19, R19, 0x4 ;  /* 0x0000000413137836 */ /* 0x000fce0000000000 */
.L_x_5:
[----:B------:R-:W-:-:S13]  /*09f0*/  LOP3.LUT P5, RZ, R25, 0x3, RZ, 0xc0, !PT ;  /* 0x0000000319ff7812 */ /* 0x000fda00078ac0ff */
[----:B------:R-:W-:Y:S05]  /*0a00*/  @!P5 BRA `(.L_x_4) ;  /* 0x00000000005cd947 */ /* 0x000fea0003800000 */
[----:B------:R-:W0:Y:S02]  /*0a10*/  @P0 LDC.64 R16, c[0x0][0x398] ;  /* 0x0000e600ff100b82 */ /* 0x000e240000000a00 */
[----:B0-----:R-:W-:-:S05]  /*0a20*/  @P0 IMAD.WIDE.U32 R16, R19, 0x4, R16 ;  /* 0x0000000413100825 */ /* 0x001fca00078e0010 */
[----:B------:R-:W2:Y:S04]  /*0a30*/  @P0 LDG.E.CONSTANT R22, desc[UR8][R16.64] ;  /* 0x0000000810160981 */ /* 0x000ea8000c1e9900 */
[----:B------:R-:W3:Y:S01]  /*0a40*/  @P0 LDG.E.CONSTANT R24, desc[UR8][R16.64+0x4] ;  /* 0x0000040810180981 */ /* 0x000ee2000c1e9900 */
[----:B------:R-:W-:Y:S02]  /*0a50*/  VIADD R20, R20, 0x3 ;  /* 0x0000000314147836 */ /* 0x000fe40000000000 */
[C---:B--2---:R-:W-:Y:S01]  /*0a60*/  @P0 FADD R21, -R11.reuse, R22 ;  /* 0x000000160b150221 */ /* 0x044fe20000000100 */
[----:B---3--:R-:W-:-:S04]  /*0a70*/  @P0 FADD R24, -R11, R24 ;  /* 0x000000180b180221 */ /* 0x008fc80000000100 */
[----:B------:R-:W-:-:S04]  /*0a80*/  @P0 FSETP.GEU.AND P5, PT, |R21|, R18, PT ;  /* 0x000000121500020b */ /* 0x000fc80003fae200 */
[----:B------:R-:W-:Y:S02]  /*0a90*/  @P0 FSEL R21, |R21|, R18, !P5 ;  /* 0x0000001215150208 */ /* 0x000fe40006800200 */
[----:B------:R-:W-:Y:S02]  /*0aa0*/  @P0 SEL R22, R19, R12, !P5 ;  /* 0x0000000c13160207 */ /* 0x000fe40006800000 */
[CC--:B------:R-:W-:Y:S02]  /*0ab0*/  FSETP.GEU.OR P5, PT, |R24|.reuse, R21.reuse, !P0 ;  /* 0x000000151800720b */ /* 0x0c0fe400047ae600 */
[----:B------:R-:W-:-:S04]  /*0ac0*/  @P0 FSETP.GEU.AND P6, PT, |R24|, R21, PT ;  /* 0x000000151800020b */ /* 0x000fc80003fce200 */
[----:B------:R-:W-:-:S07]  /*0ad0*/  @P0 FSEL R18, |R24|, R21, !P6 ;  /* 0x0000001518120208 */ /* 0x000fce0007000200 */
[C---:B------:R-:W-:Y:S01]  /*0ae0*/  @!P5 VIADD R22, R19.reuse, 0x1 ;  /* 0x000000011316d836 */ /* 0x040fe20000000000 */
[----:B------:R-:W-:Y:S01]  /*0af0*/  LOP3.LUT P5, RZ, R20, 0x1, RZ, 0xc0, !PT ;  /* 0x0000000114ff7812 */ /* 0x000fe200078ac0ff */
[----:B------:R-:W-:-:S12]  /*0b00*/  @P0 VIADD R19, R19, 0x2 ;  /* 0x0000000213130836 */ /* 0x000fd80000000000 */
[----:B------:R-:W0:Y:S02]  /*0b10*/  @P5 LDC.64 R16, c[0x0][0x398] ;  /* 0x0000e600ff105b82 */ /* 0x000e240000000a00 */
[----:B0-----:R-:W-:-:S06]  /*0b20*/  @P5 IMAD.WIDE.U32 R16, R19, 0x4, R16 ;  /* 0x0000000413105825 */ /* 0x001fcc00078e0010 */
[----:B------:R-:W2:Y:S01]  /*0b30*/  @P5 LDG.E.CONSTANT R16, desc[UR8][R16.64] ;  /* 0x0000000810105981 */ /* 0x000ea2000c1e9900 */
[----:B------:R-:W-:Y:S01]  /*0b40*/  @P0 MOV R12, R22 ;  /* 0x00000016000c0202 */ /* 0x000fe20000000f00 */
[----:B--2---:R-:W-:-:S05]  /*0b50*/  @P5 FADD R21, -R11, R16 ;  /* 0x000000100b155221 */ /* 0x004fca0000000100 */
[----:B------:R-:W-:-:S04]  /*0b60*/  @P5 FSETP.GEU.AND P6, PT, |R21|, R18, PT ;  /* 0x000000121500520b */ /* 0x000fc80003fce200 */
[----:B------:R-:W-:-:S09]  /*0b70*/  @P5 SEL R12, R19, R12, !P6 ;  /* 0x0000000c130c5207 */ /* 0x000fd20007000000 */
.L_x_4:
[----:B------:R-:W0:Y:S01]  /*0b80*/  LDC.64 R16, c[0x0][0x3c0] ;  /* 0x0000f000ff107b82 */ /* 0x000e220000000a00 */
[----:B------:R-:W1:Y:S01]  /*0b90*/  LDCU UR5, c[0x0][0x380] ;  /* 0x00007000ff0577ac */ /* 0x000e620008000800 */
[----:B0-----:R-:W-:-:S05]  /*0ba0*/  IMAD.WIDE R16, R3, 0x4, R16 ;  /* 0x0000000403107825 */ /* 0x001fca00078e0210 */
[----:B------:R-:W2:Y:S01]  /*0bb0*/  LDG.E.CONSTANT R18, desc[UR8][R16.64] ;  /* 0x0000000810127981 */ /* 0x000ea2000c1e9900 */
[----:B-1----:R-:W-:Y:S01]  /*0bc0*/  UIADD3 UR5, UPT, UPT, UR5, -0x2, URZ ;  /* 0xfffffffe05057890 */ /* 0x002fe2000fffe0ff */
[----:B------:R-:W-:Y:S02]  /*0bd0*/  IMAD.MOV.U32 R20, RZ, RZ, 0x1 ;  /* 0x00000001ff147424 */ /* 0x000fe400078e00ff */
[----:B------:R-:W-:Y:S01]  /*0be0*/  IMAD.MOV.U32 R19, RZ, RZ, RZ ;  /* 0x000000ffff137224 */ /* 0x000fe200078e00ff */
[----:B------:R-:W-:Y:S01]  /*0bf0*/  UISETP.GE.U32.AND UP0, UPT, UR5, 0x7, UPT ;  /* 0x000000070500788c */ /* 0x000fe2000bf06070 */
[----:B--2---:R-:W-:-:S04]  /*0c00*/  FADD R21, -R18, UR14 ;  /* 0x0000000e12157e21 */ /* 0x004fc80008000100 */
[----:B------:R-:W-:-:S04]  /*0c10*/  FADD R21, |R21|, -RZ ;  /* 0x800000ff15157221 */ /* 0x000fc80000000200 */
[----:B------:R-:W-:Y:S05]  /*0c20*/  BRA.U !UP0, `(.L_x_6) ;  /* 0x0000000108c47547 */ /* 0x000fea000b800000 */
[----:B------:R-:W-:Y:S02]  /*0c30*/  IMAD.MOV.U32 R20, RZ, RZ, 0x1 ;  /* 0x00000001ff147424 */ /* 0x000fe400078e00ff */
[----:B------:R-:W-:-:S07]  /*0c40*/  IMAD.MOV.U32 R19, RZ, RZ, RZ ;  /* 0x000000ffff137224 */ /* 0x000fce00078e00ff */
.L_x_7:
[----:B------:R-:W0:Y:S02]  /*0c50*/  LDC.64 R16, c[0x0][0x388] ;  /* 0x0000e200ff107b82 */ /* 0x000e240000000a00 */
[----:B0-----:R-:W-:-:S05]  /*0c60*/  IMAD.WIDE.U32 R16, R20, 0x4, R16 ;  /* 0x0000000414107825 */ /* 0x001fca00078e0010 */
[----:B------:R-:W2:Y:S04]  /*0c70*/  LDG.E.CONSTANT R24, desc[UR8][R16.64] ;  /* 0x0000000810187981 */ /* 0x000ea8000c1e9900 */
[----:B------:R-:W3:Y:S04]  /*0c80*/  LDG.E.CONSTANT R23, desc[UR8][R16.64+0x4] ;  /* 0x0000040810177981 */ /* 0x000ee8000c1e9900 */
[----:B------:R-:W4:Y:S04]  /*0c90*/  LDG.E.CONSTANT R25, desc[UR8][R16.64+0x8] ;  /* 0x0000080810197981 */ /* 0x000f28000c1e9900 */
[----:B------:R-:W5:Y:S04]  /*0ca0*/  LDG.E.CONSTANT R27, desc[UR8][R16.64+0xc] ;  /* 0x00000c08101b7981 */ /* 0x000f68000c1e9900 */
[----:B------:R-:W5:Y:S04]  /*0cb0*/  LDG.E.CONSTANT R29, desc[UR8][R16.64+0x10] ;  /* 0x00001008101d7981 */ /* 0x000f68000c1e9900 */
[----:B------:R-:W5:Y:S01]  /*0cc0*/  LDG.E.CONSTANT R22, desc[UR8][R16.64+0x14] ;  /* 0x0000140810167981 */ /* 0x000f62000c1e9900 */
[----:B--2---:R-:W-:-:S05]  /*0cd0*/  FADD R24, -R18, R24 ;  /* 0x0000001812187221 */ /* 0x004fca0000000100 */
[----:B------:R-:W-:-:S04]  /*0ce0*/  FSETP.GEU.AND P5, PT, |R24|, R21, PT ;  /* 0x000000151800720b */ /* 0x000fc80003fae200 */
[----:B------:R-:W-:Y:S02]  /*0cf0*/  FSEL R26, |R24|, R21, !P5 ;  /* 0x00000015181a7208 */ /* 0x000fe40006800200 */
[----:B------:R-:W2:Y:S01]  /*0d00*/  LDG.E.CONSTANT R21, desc[UR8][R16.64+0x18] ;  /* 0x0000180810157981 */ /* 0x000ea2000c1e9900 */
[----:B---3--:R-:W-:Y:S01]  /*0d10*/  FADD R23, -R18, R23 ;  /* 0x0000001712177221 */ /* 0x008fe20000000100 */
[----:B------:R-:W-:Y:S02]  /*0d20*/  SEL R19, R20, R19, !P5 ;  /* 0x0000001314137207 */ /* 0x000fe40006800000 */
[----:B------:R0:W3:Y:S02]  /*0d30*/  LDG.E.CONSTANT R24, desc[UR8][R16.64+0x1c] ;  /* 0x00001c0810187981 */ /* 0x0000e4000c1e9900 */
[----:B------:R-:W-:-:S04]  /*0d40*/  FSETP.GEU.AND P5, PT, |R23|, R26, PT ;  /* 0x0000001a1700720b */ /* 0x000fc80003fae200 */
[----:B------:R-:W-:Y:S01]  /*0d50*/  FSEL R23, |R23|, R26, !P5 ;  /* 0x0000001a17177208 */ /* 0x000fe20006800200 */
[----:B----4-:R-:W-:-:S08]  /*0d60*/  FADD R26, -R18, R25 ;  /* 0x00000019121a7221 */ /* 0x010fd00000000100 */
[----:B------:R-:W-:Y:S01]  /*0d70*/  @!P5 VIADD R19, R20, 0x1 ;  /* 0x000000011413d836 */ /* 0x000fe20000000000 */
[----:B------:R-:W-:Y:S01]  /*0d80*/  FSETP.GEU.AND P5, PT, |R26|, R23, PT ;  /* 0x000000171a00720b */ /* 0x000fe20003fae200 */
[----:B-----5:R-:W-:-:S03]  /*0d90*/  FADD R28, -R18, R27 ;  /* 0x0000001b121c7221 */ /* 0x020fc60000000100 */
[----:B------:R-:W-:-:S09]  /*0da0*/  FSEL R23, |R26|, R23, !P5 ;  /* 0x000000171a177208 */ /* 0x000fd20006800200 */
[----:B------:R-:W-:Y:S01]  /*0db0*/  @!P5 VIADD R19, R20, 0x2 ;  /* 0x000000021413d836 */ /* 0x000fe20000000000 */
[----:B------:R-:W-:Y:S01]  /*0dc0*/  FSETP.GEU.AND P5, PT, |R28|, R23, PT ;  /* 0x000000171c00720b */ /* 0x000fe20003fae200 */
[----:B0-----:R-:W-:-:S03]  /*0dd0*/  FADD R16, -R18, R29 ;  /* 0x0000001d12107221 */ /* 0x001fc60000000100 */
        /* <DEDUP_REMOVED lines=8> */
[----:B------:R-:W-:Y:S01]  /*0e60*/  @!P5 VIADD R19, R20, 0x5 ;  /* 0x000000051413d836 */ /* 0x000fe20000000000 */
[----:B------:R-:W-:Y:S01]  /*0e70*/  LOP3.LUT R17, R9, 0xfffffff8, RZ, 0xc0, !PT ;  /* 0xfffffff809117812 */ /* 0x000fe200078ec0ff */
[----:B--2---:R-:W-:-:S05]  /*0e80*/  FADD R21, -R18, R21 ;  /* 0x0000001512157221 */ /* 0x004fca0000000100 */
[----:B------:R-:W-:Y:S01]  /*0e90*/  FSETP.GEU.AND P5, PT, |R21|, R16, PT ;  /* 0x000000101500720b */ /* 0x000fe20003fae200 */
[----:B---3--:R-:W-:-:S03]  /*0ea0*/  FADD R24, -R18, R24 ;  /* 0x0000001812187221 */ /* 0x008fc60000000100 */
[----:B------:R-:W-:Y:S01]  /*0eb0*/  FSEL R21, |R21|, R16, !P5 ;  /* 0x0000001015157208 */ /* 0x000fe20006800200 */
[----:B------:R-:W-:-:S08]  /*0ec0*/  VIADD R16, R20, 0x7 ;  /* 0x0000000714107836 */ /* 0x000fd00000000000 */
[----:B------:R-:W-:Y:S02]  /*0ed0*/  @!P5 IADD3 R19, PT, PT, R20, 0x6, RZ ;  /* 0x000000061413d810 */ /* 0x000fe40007ffe0ff */
[----:B------:R-:W-:-:S04]  /*0ee0*/  FSETP.GEU.AND P5, PT, |R24|, R21, PT ;  /* 0x000000151800720b */ /* 0x000fc80003fae200 */
[----:B------:R-:W-:Y:S02]  /*0ef0*/  SEL R19, R16, R19, !P5 ;  /* 0x0000001310137207 */ /* 0x000fe40006800000 */
[----:B------:R-:W-:Y:S02]  /*0f00*/  FSEL R21, |R24|, R21, !P5 ;  /* 0x0000001518157208 */ /* 0x000fe40006800200 */
[----:B------:R-:W-:Y:S01]  /*0f10*/  ISETP.NE.AND P5, PT, R16, R17, PT ;  /* 0x000000111000720c */ /* 0x000fe20003fa5270 */
[----:B------:R-:W-:-:S12]  /*0f20*/  VIADD R20, R20, 0x8 ;  /* 0x0000000814147836 */ /* 0x000fd80000000000 */
[----:B------:R-:W-:Y:S05]  /*0f30*/  @P5 BRA `(.L_x_7) ;  /* 0xfffffffc00445947 */ /* 0x000fea000383ffff */
.L_x_6:
[----:B------:R-:W-:-:S13]  /*0f40*/  LOP3.LUT P5, RZ, R9, 0x7, RZ, 0xc0, !PT ;  /* 0x0000000709ff7812 */ /* 0x000fda00078ac0ff */
[----:B------:R-:W-:Y:S05]  /*0f50*/  @!P5 BRA `(.L_x_8) ;  /* 0x0000000000c0d947 */ /* 0x000fea0003800000 */
        /* <DEDUP_REMOVED lines=24> */
.L_x_9:
[----:B------:R-:W-:-:S13]  /*10e0*/  LOP3.LUT P5, RZ, R6, 0x3, RZ, 0xc0, !PT ;  /* 0x0000000306ff7812 */ /* 0x000fda00078ac0ff */
[----:B------:R-:W-:Y:S05]  /*10f0*/  @!P5 BRA `(.L_x_8) ;  /* 0x000000000058d947 */ /* 0x000fea0003800000 */
[----:B------:R-:W0:Y:S02]  /*1100*/  @P1 LDC.64 R16, c[0x0][0x388] ;  /* 0x0000e200ff101b82 */ /* 0x000e240000000a00 */
[----:B0-----:R-:W-:-:S05]  /*1110*/  @P1 IMAD.WIDE.U32 R16, R20, 0x4, R16 ;  /* 0x0000000414101825 */ /* 0x001fca00078e0010 */
[----:B------:R-:W2:Y:S04]  /*1120*/  @P1 LDG.E.CONSTANT R23, desc[UR8][R16.64] ;  /* 0x0000000810171981 */ /* 0x000ea8000c1e9900 */
[----:B------:R-:W3:Y:S01]  /*1130*/  @P1 LDG.E.CONSTANT R25, desc[UR8][R16.64+0x4] ;  /* 0x0000040810191981 */ /* 0x000ee2000c1e9900 */
        /* <DEDUP_REMOVED lines=14> */
[----:B------:R-:W-:Y:S02]  /*1220*/  @P1 IMAD.MOV.U32 R19, RZ, RZ, R23 ;  /* 0x000000ffff131224 */ /* 0x000fe400078e0017 */
[----:B--2---:R-:W-:-:S05]  /*1230*/  @P5 FADD R22, -R18, R17 ;  /* 0x0000001112165221 */ /* 0x004fca0000000100 */
[----:B------:R-:W-:-:S04]  /*1240*/  @P5 FSETP.GEU.AND P6, PT, |R22|, R21, PT ;  /* 0x000000151600520b */ /* 0x000fc80003fce200 */
[----:B------:R-:W-:-:S09]  /*1250*/  @P5 SEL R19, R20, R19, !P6 ;  /* 0x0000001314135207 */ /* 0x000fd20007000000 */
.L_x_8:
[----:B------:R-:W0:Y:S01]  /*1260*/  LDC.64 R16, c[0x0][0x3d0] ;  /* 0x0000f400ff107b82 */ /* 0x000e220000000a00 */
[----:B------:R-:W1:Y:S01]  /*1270*/  LDCU UR5, c[0x0][0x3a0] ;  /* 0x00007400ff0577ac */ /* 0x000e620008000800 */
[----:B0-----:R-:W-:-:S05]  /*1280*/  IMAD.WIDE R16, R3, 0x4, R16 ;  /* 0x0000000403107825 */ /* 0x001fca00078e0210 */
[----:B------:R0:W5:Y:S01]  /*1290*/  LDG.E.CONSTANT R21, desc[UR8][R16.64] ;  /* 0x0000000810157981 */ /* 0x000162000c1e9900 */
[----:B-1----:R-:W-:Y:S01]  /*12a0*/  UISETP.GT.AND UP0, UPT, UR5, 0x1, UPT ;  /* 0x000000010500788c */ /* 0x002fe2000bf04270 */
[----:B------:R-:W-:-:S08]  /*12b0*/  HFMA2 R20, -RZ, RZ, 0, 0 ;  /* 0x00000000ff147431 */ /* 0x000fd000000001ff */
[----:B0-----:R-:W-:Y:S05]  /*12c0*/  BRA.U !UP0, `(.L_x_10) ;  /* 0x0000000508a87547 */ /* 0x001fea000b800000 */
[----:B------:R-:W0:Y:S01]  /*12d0*/  LDCU UR5, c[0x0][0x3a0] ;  /* 0x00007400ff0577ac */ /* 0x000e220008000800 */
[----:B-----5:R-:W-:Y:S01]  /*12e0*/  FADD R22, R2, -R21 ;  /* 0x8000001502167221 */ /* 0x020fe20000000000 */
[----:B------:R-:W-:Y:S02]  /*12f0*/  IMAD.MOV.U32 R23, RZ, RZ, 0x1 ;  /* 0x00000001ff177424 */ /* 0x000fe400078e00ff */
[----:B------:R-:W-:Y:S02]  /*1300*/  IMAD.MOV.U32 R20, RZ, RZ, RZ ;  /* 0x000000ffff147224 */ /* 0x000fe400078e00ff */
[----:B------:R-:W-:Y:S01]  /*1310*/  FADD R22, |R22|, -RZ ;  /* 0x800000ff16167221 */ /* 0x000fe20000000200 */
[----:B0-----:R-:W-:-:S04]  /*1320*/  UIADD3 UR5, UPT, UPT, UR5, -0x2, URZ ;  /* 0xfffffffe05057890 */ /* 0x001fc8000fffe0ff */
[----:B------:R-:W-:-:S09]  /*1330*/  UISETP.GE.U32.AND UP0, UPT, UR5, 0x7, UPT ;  /* 0x000000070500788c */ /* 0x000fd2000bf06070 */
[----:B------:R-:W-:Y:S05]  /*1340*/  BRA.U !UP0, `(.L_x_11) ;  /* 0x0000000108c07547 */ /* 0x000fea000b800000 */
[----:B------:R-:W-:Y:S02]  /*1350*/  IMAD.MOV.U32 R23, RZ, RZ, 0x1 ;  /* 0x00000001ff177424 */ /* 0x000fe400078e00ff */
[----:B------:R-:W-:-:S07]  /*1360*/  IMAD.MOV.U32 R20, RZ, RZ, RZ ;  /* 0x000000ffff147224 */ /* 0x000fce00078e00ff */
.L_x_12:
        /* <DEDUP_REMOVED lines=9> */
[----:B------:R-:W-:Y:S02]  /*1400*/  FSEL R25, |R25|, R22, !P5 ;  /* 0x0000001619197208 */ /* 0x000fe40006800200 */
[----:B------:R-:W2:Y:S01]  /*1410*/  LDG.E.CONSTANT R22, desc[UR8][R16.64+0x10] ;  /* 0x0000100810167981 */ /* 0x000ea2000c1e9900 */
[----:B------:R-:W-:Y:S02]  /*1420*/  SEL R20, R23, R20, !P5 ;  /* 0x0000001417147207 */ /* 0x000fe40006800000 */
[----:B------:R-:W-:-:S04]  /*1430*/  FSETP.GEU.AND P5, PT, |R28|, R25, PT ;  /* 0x000000191c00720b */ /* 0x000fc80003fae200 */
[----:B------:R-:W-:Y:S01]  /*1440*/  FSEL R25, |R28|, R25, !P5 ;  /* 0x000000191c197208 */ /* 0x000fe20006800200 */
[----:B----4-:R-:W-:Y:S02]  /*1450*/  FADD R28, -R21, R26 ;  /* 0x0000001a151c7221 */ /* 0x010fe40000000100 */
[----:B------:R-:W3:Y:S06]  /*1460*/  LDG.E.CONSTANT R26, desc[UR8][R16.64+0x14] ;  /* 0x00001408101a7981 */ /* 0x000eec000c1e9900 */
[----:B------:R-:W-:Y:S01]  /*1470*/  @!P5 VIADD R20, R23, 0x1 ;  /* 0x000000011714d836 */ /* 0x000fe20000000000 */
[----:B------:R-:W-:-:S04]  /*1480*/  FSETP.GEU.AND P5, PT, |R28|, R25, PT ;  /* 0x000000191c00720b */ /* 0x000fc80003fae200 */
[----:B------:R-:W-:Y:S02]  /*1490*/  FSEL R27, |R28|, R25, !P5 ;  /* 0x000000191c1b7208 */ /* 0x000fe40006800200 */
[----:B------:R-:W4:Y:S04]  /*14a0*/  LDG.E.CONSTANT R28, desc[UR8][R16.64+0x18] ;  /* 0x00001808101c7981 */ /* 0x000f28000c1e9900 */
[----:B------:R4:W4:Y:S01]  /*14b0*/  LDG.E.CONSTANT R25, desc[UR8][R16.64+0x1c] ;  /* 0x00001c0810197981 */ /* 0x000922000c1e9900 */
[----:B-----5:R-:W-:Y:S02]  /*14c0*/  FADD R24, -R21, R24 ;  /* 0x0000001815187221 */ /* 0x020fe40000000100 */
[----:B------:R-:W-:-:S03]  /*14d0*/  @!P5 VIADD R20, R23, 0x2 ;  /* 0x000000021714d836 */ /* 0x000fc60000000000 */
[----:B------:R-:W-:-:S04]  /*14e0*/  FSETP.GEU.AND P5, PT, |R24|, R27, PT ;  /* 0x0000001b1800720b */ /* 0x000fc80003fae200 */
[----:B------:R-:W-:-:S09]  /*14f0*/  FSEL R24, |R24|, R27, !P5 ;  /* 0x0000001b18187208 */ /* 0x000fd20006800200 */
[----:B------:R-:W-:Y:S02]  /*1500*/  @!P5 VIADD R20, R23, 0x3 ;  /* 0x000000031714d836 */ /* 0x000fe40000000000 */
[----:B--2---:R-:W-:-:S05]  /*1510*/  FADD R27, -R21, R22 ;  /* 0x00000016151b7221 */ /* 0x004fca0000000100 */
[----:B------:R-:W-:-:S04]  /*1520*/  FSETP.GEU.AND P5, PT, |R27|, R24, PT ;  /* 0x000000181b00720b */ /* 0x000fc80003fae200 */
[----:B------:R-:W-:Y:S01]  /*1530*/  FSEL R24, |R27|, R24, !P5 ;  /* 0x000000181b187208 */ /* 0x000fe20006800200 */
[----:B---3--:R-:W-:-:S08]  /*1540*/  FADD R29, -R21, R26 ;  /* 0x0000001a151d7221 */ /* 0x008fd00000000100 */
[----:B------:R-:W-:Y:S01]  /*1550*/  @!P5 VIADD R20, R23, 0x4 ;  /* 0x000000041714d836 */ /* 0x000fe20000000000 */
[----:B------:R-:W-:Y:S01]  /*1560*/  FSETP.GEU.AND P5, PT, |R29|, R24, PT ;  /* 0x000000181d00720b */ /* 0x000fe20003fae200 */
[----:B----4-:R-:W-:-:S03]  /*1570*/  FADD R17, -R21, R28 ;  /* 0x0000001c15117221 */ /* 0x010fc60000000100 */
[----:B------:R-:W-:-:S09]  /*1580*/  FSEL R24, |R29|, R24, !P5 ;  /* 0x000000181d187208 */ /* 0x000fd20006800200 */
[----:B------:R-:W-:Y:S01]  /*1590*/  @!P5 VIADD R20, R23, 0x5 ;  /* 0x000000051714d836 */ /* 0x000fe20000000000 */
[----:B------:R-:W-:Y:S01]  /*15a0*/  FSETP.GEU.AND P5, PT, |R17|, R24, PT ;  /* 0x000000181100720b */ /* 0x000fe20003fae200 */
[----:B------:R-:W-:-:S03]  /*15b0*/  FADD R22, -R21, R25 ;  /* 0x0000001915167221 */ /* 0x000fc60000000100 */
[----:B------:R-:W-:Y:S01]  /*15c0*/  FSEL R17, |R17|, R24, !P5 ;  /* 0x0000001811117208 */ /* 0x000fe20006800200 */
[----:B------:R-:W-:-:S08]  /*15d0*/  VIADD R25, R23, 0x7 ;  /* 0x0000000717197836 */ /* 0x000fd00000000000 */
[----:B------:R-:W-:Y:S02]  /*15e0*/  @!P5 IADD3 R20, PT, PT, R23, 0x6, RZ ;  /* 0x000000061714d810 */ /* 0x000fe40007ffe0ff */
[----:B------:R-:W-:-:S04]  /*15f0*/  FSETP.GEU.AND P5, PT, |R22|, R17, PT ;  /* 0x000000111600720b */ /* 0x000fc80003fae200 */
[C---:B------:R-:W-:Y:S02]  /*1600*/  SEL R20, R25.reuse, R20, !P5 ;  /* 0x0000001419147207 */ /* 0x040fe40006800000 */
[----:B------:R-:W-:Y:S02]  /*1610*/  FSEL R22, |R22|, R17, !P5 ;  /* 0x0000001116167208 */ /* 0x000fe40006800200 */
[----:B------:R-:W-:Y:S01]  /*1620*/  ISETP.NE.AND P5, PT, R25, R10, PT ;  /* 0x0000000a1900720c */ /* 0x000fe20003fa5270 */
[----:B------:R-:W-:-:S12]  /*1630*/  VIADD R23, R23, 0x8 ;  /* 0x0000000817177836 */ /* 0x000fd80000000000 */
[----:B------:R-:W-:Y:S05]  /*1640*/  @P5 BRA `(.L_x_12) ;  /* 0xfffffffc00485947 */ /* 0x000fea000383ffff */
.L_x_11:
        /* <DEDUP_REMOVED lines=26> */
.L_x_13:
        /* <DEDUP_REMOVED lines=24> */
.L_x_10:
[----:B------:R-:W0:Y:S02]  /*1970*/  LDC.64 R16, c[0x0][0x398] ;  /* 0x0000e600ff107b82 */ /* 0x000e240000000a00 */
[----:B0-----:R-:W-:-:S06]  /*1980*/  IMAD.WIDE.U32 R16, R12, 0x4, R16 ;  /* 0x000000040c107825 */ /* 0x001fcc00078e0010 */
[----:B------:R-:W2:Y:S01]  /*1990*/  LDG.E.CONSTANT R16, desc[UR8][R16.64] ;  /* 0x0000000810107981 */ /* 0x000ea2000c1e9900 */
[----:B------:R-:W-:Y:S04]  /*19a0*/  BSSY.RECONVERGENT B0, `(.L_x_14) ;  /* 0x0000028000007945 */ /* 0x000fe80003800200 */
[----:B------:R-:W-:Y:S01]  /*19b0*/  BSSY.RELIABLE B1, `(.L_x_15) ;  /* 0x0000014000017945 */ /* 0x000fe20003800100 */
[----:B--2---:R-:W-:-:S06]  /*19c0*/  FADD R22, -R11, R16 ;  /* 0x000000100b167221 */ /* 0x004fcc0000000100 */
[----:B------:R-:W0:Y:S02]  /*19d0*/  F2F.F64.F32 R22, |R22| ;  /* 0x4000001600167310 */ /* 0x000e240000201800 */
[----:B0-----:R-:W-:-:S14]  /*19e0*/  DSETP.GE.AND P5, PT, R14, R22, PT ;  /* 0x000000160e00722a */ /* 0x001fdc0003fa6000 */
[----:B------:R-:W-:Y:S05]  /*19f0*/  @!P5 BRA `(.L_x_16) ;  /* 0x00000000001cd947 */ /* 0x000fea0003800000 */
[----:B------:R-:W0:Y:S02]  /*1a00*/  LDC.64 R16, c[0x0][0x388] ;  /* 0x0000e200ff107b82 */ /* 0x000e240000000a00 */
[----:B0-----:R-:W-:-:S06]  /*1a10*/  IMAD.WIDE.U32 R16, R19, 0x4, R16 ;  /* 0x0000000413107825 */ /* 0x001fcc00078e0010 */
[----:B------:R-:W2:Y:S02]  /*1a20*/  LDG.E.CONSTANT R17, desc[UR8][R16.64] ;  /* 0x0000000810117981 */ /* 0x000ea4000c1e9900 */
[----:B--2---:R-:W-:-:S06]  /*1a30*/  FADD R22, -R18, R17 ;  /* 0x0000001112167221 */ /* 0x004fcc0000000100 */
[----:B------:R-:W0:Y:S02]  /*1a40*/  F2F.F64.F32 R22, |R22| ;  /* 0x4000001600167310 */ /* 0x000e240000201800 */
[----:B0-----:R-:W-:-:S14]  /*1a50*/  DSETP.LE.AND P5, PT, R22, UR10, PT ;  /* 0x0000000a16007e2a */ /* 0x001fdc000bfa3000 */
[----:B------:R-:W-:Y:S05]  /*1a60*/  @P5 BRA `(.L_x_17) ;  /* 0x0000000000205947 */ /* 0x000fea0003800000 */
.L_x_16:
[----:B------:R-:W0:Y:S02]  /*1a70*/  LDC.64 R16, c[0x0][0x3a8] ;  /* 0x0000ea00ff107b82 */ /* 0x000e240000000a00 */
[----:B0-----:R-:W-:-:S06]  /*1a80*/  IMAD.WIDE.U32 R16, R20, 0x4, R16 ;  /* 0x0000000414107825 */ /* 0x001fcc00078e0010 */
[----:B------:R-:W2:Y:S02]  /*1a90*/  LDG.E.CONSTANT R16, desc[UR8][R16.64] ;  /* 0x0000000810107981 */ /* 0x000ea4000c1e9900 */
[----:B--2--5:R-:W-:-:S06]  /*1aa0*/  FADD R22, -R21, R16 ;  /* 0x0000001015167221 */ /* 0x024fcc0000000100 */
[----:B------:R-:W0:Y:S02]  /*1ab0*/  F2F.F64.F32 R22, |R22| ;  /* 0x4000001600167310 */ /* 0x000e240000201800 */
[----:B0-----:R-:W-:-:S14]  /*1ac0*/  DSETP.LE.AND P5, PT, R22, UR12, PT ;  /* 0x0000000c16007e2a */ /* 0x001fdc000bfa3000 */
[----:B------:R-:W-:Y:S05]  /*1ad0*/  @!P5 BREAK.RELIABLE B1 ;  /* 0x000000000001d942 */ /* 0x000fea0003800100 */
[----:B------:R-:W-:Y:S05]  /*1ae0*/  @!P5 BRA `(.L_x_18) ;  /* 0x000000000030d947 */ /* 0x000fea0003800000 */
.L_x_17:
[----:B------:R-:W-:Y:S05]  /*1af0*/  BSYNC.RELIABLE B1 ;  /* 0x0000000000017941 */ /* 0x000fea0003800100 */
.L_x_15:
[----:B------:R-:W0:Y:S01]  /*1b00*/  LDC.64 R16, c[0x0][0x3d8] ;  /* 0x0000f600ff107b82 */ /* 0x000e220000000a00 */
[----:B------:R-:W1:Y:S01]  /*1b10*/  LDCU UR5, c[0x0][0x380] ;  /* 0x00007000ff0577ac */ /* 0x000e620008000800 */
[----:B------:R-:W2:Y:S01]  /*1b20*/  LDCU UR6, c[0x0][0x3a0] ;  /* 0x00007400ff0677ac */ /* 0x000ea20008000800 */
[----:B0-----:R-:W-:-:S05]  /*1b30*/  IMAD.WIDE R22, R3, 0x4, R16 ;  /* 0x0000000403167825 */ /* 0x001fca00078e0210 */
[----:B------:R-:W0:Y:S01]  /*1b40*/  LDC.64 R16, c[0x0][0x3b0] ;  /* 0x0000ec00ff107b82 */ /* 0x000e220000000a00 */
[----:B------:R-:W3:Y:S01]  /*1b50*/  LDG.E.CONSTANT R23, desc[UR8][R22.64] ;  /* 0x0000000816177981 */ /* 0x000ee2000c1e9900 */
[----:B-1----:R-:W-:-:S04]  /*1b60*/  IMAD R19, R12, UR5, R19 ;  /* 0x000000050c137c24 */ /* 0x002fc8000f8e0213 */
[----:B--2---:R-:W-:-:S04]  /*1b70*/  IMAD R19, R19, UR6, R20 ;  /* 0x0000000613137c24 */ /* 0x004fc8000f8e0214 */
[----:B0-----:R-:W-:-:S05]  /*1b80*/  IMAD.WIDE R16, R19, 0x4, R16 ;  /* 0x0000000413107825 */ /* 0x001fca00078e0210 */
[----:B---3--:R1:W-:Y:S01]  /*1b90*/  STG.E desc[UR8][R16.64], R23 ;  /* 0x0000001710007986 */ /* 0x0083e2000c101908 */
[----:B------:R-:W-:Y:S05]  /*1ba0*/  BRA `(.L_x_19) ;  /* 0x00000000001c7947 */ /* 0x000fea0003800000 */
.L_x_18:
[----:B------:R-:W0:Y:S01]  /*1bb0*/  LDCU UR5, c[0x0][0x380] ;  /* 0x00007000ff0577ac */ /* 0x000e220008000800 */
[----:B------:R-:W1:Y:S01]  /*1bc0*/  LDC.64 R16, c[0x0][0x3b0] ;  /* 0x0000ec00ff107b82 */ /* 0x000e620000000a00 */
[----:B------:R-:W2:Y:S01]  /*1bd0*/  LDCU UR6, c[0x0][0x3a0] ;  /* 0x00007400ff0677ac */ /* 0x000ea20008000800 */
[----:B0-----:R-:W-:-:S04]  /*1be0*/  IMAD R19, R12, UR5, R19 ;  /* 0x000000050c137c24 */ /* 0x001fc8000f8e0213 */
[----:B--2---:R-:W-:-:S04]  /*1bf0*/  IMAD R19, R19, UR6, R20 ;  /* 0x0000000613137c24 */ /* 0x004fc8000f8e0214 */
[----:B-1----:R-:W-:-:S05]  /*1c00*/  IMAD.WIDE R16, R19, 0x4, R16 ;  /* 0x0000000413107825 */ /* 0x002fca00078e0210 */
[----:B------:R0:W-:Y:S02]  /*1c10*/  STG.E desc[UR8][R16.64], RZ ;  /* 0x000000ff10007986 */ /* 0x0001e4000c101908 */
.L_x_19:
[----:B------:R-:W-:Y:S05]  /*1c20*/  BSYNC.RECONVERGENT B0 ;  /* 0x0000000000007941 */ /* 0x000fea0003800200 */
.L_x_14:
[----:B------:R-:W2:Y:S01]  /*1c30*/  LDCU UR5, c[0x0][0x3b8] ;  /* 0x00007700ff0577ac */ /* 0x000ea20008000800 */
[----:B------:R-:W-:-:S04]  /*1c40*/  IADD3 R3, PT, PT, R3, UR4, RZ ;  /* 0x0000000403037c10 */ /* 0x000fc8000fffe0ff */
[----:B--2---:R-:W-:-:S13]  /*1c50*/  ISETP.GE.AND P5, PT, R3, UR5, PT ;  /* 0x0000000503007c0c */ /* 0x004fda000bfa6270 */
[----:B------:R-:W-:Y:S05]  /*1c60*/  @!P5 BRA `(.L_x_20) ;  /* 0xffffffe400e4d947 */ /* 0x000fea000383ffff */
[----:B------:R-:W-:Y:S05]  /*1c70*/  EXIT ;  /* 0x000000000000794d */ /* 0x000fea0003800000 */
.L_x_1:
[C---:B------:R-:W-:Y:S01]  /*1c80*/  VIADD R6, R12.reuse, 0xfffffffe ;  /* 0xfffffffe0c067836 */ /* 0x040fe20000000000 */
[----:B------:R-:W0:Y:S01]  /*1c90*/  LDCU UR5, c[0x0][0x390] ;  /* 0x00007200ff0577ac */ /* 0x000e220008000800 */
[----:B------:R-:W-:Y:S02]  /*1ca0*/  VIADD R7, R12, 0x7 ;  /* 0x000000070c077836 */ /* 0x000fe40000000000 */
[----:B------:R-:W-:Y:S01]  /*1cb0*/  VIADD R5, R10, 0x3 ;  /* 0x000000030a057836 */ /* 0x000fe20000000000 */
[----:B------:R-:W-:Y:S01]  /*1cc0*/  ISETP.GE.U32.AND P0, PT, R6, 0x7, PT ;  /* 0x000000070600780c */ /* 0x000fe20003f06070 */
[----:B------:R-:W-:Y:S01]  /*1cd0*/  VIADD R6, R10, 0x7 ;  /* 0x000000070a067836 */ /* 0x000fe20000000000 */
[----:B------:R-:W-:Y:S01]  /*1ce0*/  LOP3.LUT R13, R7, 0x7, RZ, 0xc0, !PT ;  /* 0x00000007070d7812 */ /* 0x000fe200078ec0ff */
[----:B------:R-:W-:Y:S01]  /*1cf0*/  VIADD R8, R12, 0x3 ;  /* 0x000000030c087836 */ /* 0x000fe20000000000 */
[----:B------:R-:W-:Y:S01]  /*1d00*/  LOP3.LUT R16, R5, 0x3, RZ, 0xc0, !PT ;  /* 0x0000000305107812 */ /* 0x000fe200078ec0ff */
[----:B------:R-:W-:Y:S01]  /*1d10*/  IMAD R9, R9, R12, RZ ;  /* 0x0000000c09097224 */ /* 0x000fe200078e02ff */
[----:B------:R-:W-:Y:S01]  /*1d20*/  LOP3.LUT R11, R6, 0x7, RZ, 0xc0, !PT ;  /* 0x00000007060b7812 */ /* 0x000fe200078ec0ff */
[----:B------:R-:W-:Y:S01]  /*1d30*/  VIADD R13, R13, 0xffffffff ;  /* 0xffffffff0d0d7836 */ /* 0x000fe20000000000 */
[----:B------:R-:W-:Y:S01]  /*1d40*/  ISETP.NE.AND P1, PT, R16, 0x1, PT ;  /* 0x000000011000780c */ /* 0x000fe20003f25270 */
[----:B------:R-:W-:Y:S01]  /*1d50*/  VIADD R10, R10, 0xfffffffe ;  /* 0xfffffffe0a0a7836 */ /* 0x000fe20000000000 */
[----:B------:R-:W-:Y:S01]  /*1d60*/  LOP3.LUT R16, R8, 0x3, RZ, 0xc0, !PT ;  /* 0x0000000308107812 */ /* 0x000fe200078ec0ff */
[----:B------:R-:W-:Y:S01]  /*1d70*/  VIADD R11, R11, 0xffffffff ;  /* 0xffffffff0b0b7836 */ /* 0x000fe20000000000 */
[----:B------:R-:W-:Y:S01]  /*1d80*/  ISETP.GE.U32.AND P4, PT, R13, 0x3, PT ;  /* 0x000000030d00780c */ /* 0x000fe20003f86070 */
[----:B0-----:R-:W-:Y:S01]  /*1d90*/  UIADD3 UR5, UPT, UPT, UR5, -0x1, URZ ;  /* 0xffffffff05057890 */ /* 0x001fe2000fffe0ff */
[----:B------:R-:W-:-:S02]  /*1da0*/  ISETP.NE.AND P2, PT, R16, 0x1, PT ;  /* 0x000000011000780c */ /* 0x000fc40003f45270 */
[----:B------:R-:W-:Y:S01]  /*1db0*/  ISETP.GE.U32.AND P3, PT, R11, 0x3, PT ;  /* 0x000000030b00780c */ /* 0x000fe20003f66070 */
[----:B------:R-:W-:Y:S01]  /*1dc0*/  ULOP3.LUT UR15, UR5, 0xfffffff8, URZ, 0xc0, !UPT ;  /* 0xfffffff8050f7892 */ /* 0x000fe2000f8ec0ff */
[----:B------:R-:W-:-:S11]  /*1dd0*/  LOP3.LUT R11, R4, 0xfffffff8, RZ, 0xc0, !PT ;  /* 0xfffffff8040b7812 */ /* 0x000fd600078ec0ff */
.L_x_35:
[----:B01----:R-:W0:Y:S02]  /*1de0*/  LDC.64 R16, c[0x0][0x3c8] ;  /* 0x0000f200ff107b82 */ /* 0x003e240000000a00 */
[----:B0-----:R-:W-:-:S05]  /*1df0*/  IMAD.WIDE R16, R3, 0x4, R16 ;  /* 0x0000000403107825 */ /* 0x001fca00078e0210 */
[----:B------:R-:W2:Y:S01]  /*1e00*/  LDG.E.CONSTANT R13, desc[UR8][R16.64] ;  /* 0x00000008100d7981 */ /* 0x000ea2000c1e9900 */
[----:B------:R-:W-:Y:S01]  /*1e10*/  ISETP.GE.U32.AND P5, PT, R10, 0x7, PT ;  /* 0x000000070a00780c */ /* 0x000fe20003fa6070 */
[----:B-----5:R-:W-:Y:S01]  /*1e20*/  IMAD.MOV.U32 R21, RZ, RZ, 0x1 ;  /* 0x00000001ff157424 */ /* 0x020fe200078e00ff */
[----:B------:R-:W-:Y:S01]  /*1e30*/  MOV R12, RZ ;  /* 0x000000ff000c7202 */ /* 0x000fe20000000f00 */
[----:B--2--5:R-:W-:-:S04]  /*1e40*/  FADD R20, R0, -R13 ;  /* 0x8000000d00147221 */ /* 0x024fc80000000000 */
[----:B------:R-:W-:-:S06]  /*1e50*/  FADD R20, |R20|, -RZ ;  /* 0x800000ff14147221 */ /* 0x000fcc0000000200 */
[----:B------:R-:W-:Y:S05]  /*1e60*/  @!P5 BRA `(.L_x_21) ;  /* 0x0000000000c0d947 */ /* 0x000fea0003800000 */
[----:B------:R-:W0:Y:S01]  /*1e70*/  LDC.64 R16, c[0x0][0x398] ;  /* 0x0000e600ff107b82 */ /* 0x000e220000000a00 */
[----:B------:R-:W-:Y:S02]  /*1e80*/  IMAD.MOV.U32 R21, RZ, RZ, 0x1 ;  /* 0x00000001ff157424 */ /* 0x000fe400078e00ff */
[----:B------:R-:W-:-:S07]  /*1e90*/  IMAD.MOV.U32 R12, RZ, RZ, RZ ;  /* 0x000000ffff0c7224 */ /* 0x000fce00078e00ff */
.L_x_22:
[----:B0-----:R-:W-:-:S05]  /*1ea0*/  IMAD.WIDE.U32 R18, R21, 0x4, R16 ;  /* 0x0000000415127825 */ /* 0x001fca00078e0010 */
[----:B------:R-:W2:Y:S04]  /*1eb0*/  LDG.E.CONSTANT R26, desc[UR8][R18.64] ;  /* 0x00000008121a7981 */ /* 0x000ea8000c1e9900 */
[----:B------:R-:W3:Y:S04]  /*1ec0*/  LDG.E.CONSTANT R28, desc[UR8][R18.64+0x4] ;  /* 0x00000408121c7981 */ /* 0x000ee8000c1e9900 */
[----:B------:R-:W4:Y:S04]  /*1ed0*/  LDG.E.CONSTANT R24, desc[UR8][R18.64+0x8] ;  /* 0x0000080812187981 */ /* 0x000f28000c1e9900 */
[----:B------:R-:W5:Y:S01]  /*1ee0*/  LDG.E.CONSTANT R22, desc[UR8][R18.64+0xc] ;  /* 0x00000c0812167981 */ /* 0x000f62000c1e9900 */
[----:B--2---:R-:W-:-:S03]  /*1ef0*/  FADD R23, -R13, R26 ;  /* 0x0000001a0d177221 */ /* 0x004fc60000000100 */
[----:B------:R-:W2:Y:S02]  /*1f00*/  LDG.E.CONSTANT R26, desc[UR8][R18.64+0x10] ;  /* 0x00001008121a7981 */ /* 0x000ea4000c1e9900 */
[----:B------:R-:W-:Y:S01]  /*1f10*/  FSETP.GEU.AND P6, PT, |R23|, R20, PT ;  /* 0x000000141700720b */ /* 0x000fe20003fce200 */
[----:B---3--:R-:W-:-:S03]  /*1f20*/  FADD R28, -R13, R28 ;  /* 0x0000001c0d1c7221 */ /* 0x008fc60000000100 */
[----:B------:R-:W-:Y:S02]  /*1f30*/  FSEL R23, |R23|, R20, !P6 ;  /* 0x0000001417177208 */ /* 0x000fe40007000200 */
[----:B------:R-:W3:Y:S02]  /*1f40*/  LDG.E.CONSTANT R20, desc[UR8][R18.64+0x14] ;  /* 0x0000140812147981 */ /* 0x000ee4000c1e9900 */
[----:B------:R-:W-:-:S04]  /*1f50*/  FSETP.GEU.AND P5, PT, |R28|, R23, PT ;  /* 0x000000171c00720b */ /* 0x000fc80003fae200 */
[----:B------:R-:W-:Y:S02]  /*1f60*/  FSEL R25, |R28|, R23, !P5 ;  /* 0x000000171c197208 */ /* 0x000fe40006800200 */
[----:B------:R-:W3:Y:S04]  /*1f70*/  LDG.E.CONSTANT R28, desc[UR8][R18.64+0x18] ;  /* 0x00001808121c7981 */ /* 0x000ee8000c1e9900 */
[----:B------:R3:W3:Y:S01]  /*1f80*/  LDG.E.CONSTANT R23, desc[UR8][R18.64+0x1c] ;  /* 0x00001c0812177981 */ /* 0x0006e2000c1e9900 */
[----:B----4-:R-:W-:Y:S01]  /*1f90*/  FADD R24, -R13, R24 ;  /* 0x000000180d187221 */ /* 0x010fe20000000100 */
[----:B------:R-:W-:-:S04]  /*1fa0*/  SEL R12, R21, R12, !P6 ;  /* 0x0000000c150c7207 */ /* 0x000fc80007000000 */
[----:B------:R-:W-:-:S04]  /*1fb0*/  FSETP.GEU.AND P6, PT, |R24|, R25, PT ;  /* 0x000000191800720b */ /* 0x000fc80003fce200 */
[----:B------:R-:W-:Y:S01]  /*1fc0*/  FSEL R24, |R24|, R25, !P6 ;  /* 0x0000001918187208 */ /* 0x000fe20007000200 */
[----:B-----5:R-:W-:Y:S01]  /*1fd0*/  FADD R25, -R13, R22 ;  /* 0x000000160d197221 */ /* 0x020fe20000000100 */
[----:B------:R-:W-:-:S04]  /*1fe0*/  @!P5 VIADD R12, R21, 0x1 ;  /* 0x00000001150cd836 */ /* 0x000fc80000000000 */
[----:B------:R-:W-:-:S04]  /*1ff0*/  FSETP.GEU.AND P5, PT, |R25|, R24, PT ;  /* 0x000000181900720b */ /* 0x000fc80003fae200 */
[----:B------:R-:W-:Y:S01]  /*2000*/  FSEL R24, |R25|, R24, !P5 ;  /* 0x0000001819187208 */ /* 0x000fe20006800200 */
[----:B------:R-:W-:-:S08]  /*2010*/  @!P6 VIADD R12, R21, 0x2 ;  /* 0x00000002150ce836 */ /* 0x000fd00000000000 */
[C---:B------:R-:W-:Y:S02]  /*2020*/  @!P5 VIADD R12, R21.reuse, 0x3 ;  /* 0x00000003150cd836 */ /* 0x040fe40000000000 */
[----:B------:R-:W-:Y:S02]  /*2030*/  VIADD R25, R21, 0x7 ;  /* 0x0000000715197836 */ /* 0x000fe40000000000 */
[----:B--2---:R-:W-:-:S05]  /*2040*/  FADD R27, -R13, R26 ;  /* 0x0000001a0d1b7221 */ /* 0x004fca0000000100 */
[----:B------:R-:W-:Y:S01]  /*2050*/  FSETP.GEU.AND P6, PT, |R27|, R24, PT ;  /* 0x000000181b00720b */ /* 0x000fe20003fce200 */
[----:B---3--:R-:W-:-:S03]  /*2060*/  FADD R19, -R13, R20 ;  /* 0x000000140d137221 */ /* 0x008fc60000000100 */
[----:B------:R-:W-:-:S04]  /*2070*/  FSEL R24, |R27|, R24, !P6 ;  /* 0x000000181b187208 */ /* 0x000fc80007000200 */
[----:B------:R-:W-:Y:S01]  /*2080*/  FSETP.GEU.AND P5, PT, |R19|, R24, PT ;  /* 0x000000181300720b */ /* 0x000fe20003fae200 */
[----:B------:R-:W-:-:S03]  /*2090*/  FADD R28, -R13, R28 ;  /* 0x0000001c0d1c7221 */ /* 0x000fc60000000100 */
[----:B------:R-:W-:Y:S01]  /*20a0*/  FSEL R19, |R19|, R24, !P5 ;  /* 0x0000001813137208 */ /* 0x000fe20006800200 */
[----:B------:R-:W-:-:S03]  /*20b0*/  @!P6 VIADD R12, R21, 0x4 ;  /* 0x00000004150ce836 */ /* 0x000fc60000000000 */
[----:B------:R-:W-:-:S04]  /*20c0*/  FSETP.GEU.AND P6, PT, |R28|, R19, PT ;  /* 0x000000131c00720b */ /* 0x000fc80003fce200 */
[----:B------:R-:W-:Y:S01]  /*20d0*/  FSEL R19, |R28|, R19, !P6 ;  /* 0x000000131c137208 */ /* 0x000fe20007000200 */
[----:B------:R-:W-:Y:S02]  /*20e0*/  @!P5 VIADD R12, R21, 0x5 ;  /* 0x00000005150cd836 */ /* 0x000fe40000000000 */
[----:B------:R-:W-:-:S06]  /*20f0*/  FADD R20, -R13, R23 ;  /* 0x000000170d147221 */ /* 0x000fcc0000000100 */
[----:B------:R-:W-:Y:S01]  /*2100*/  @!P6 VIADD R12, R21, 0x6 ;  /* 0x00000006150ce836 */ /* 0x000fe20000000000 */
[----:B------:R-:W-:Y:S02]  /*2110*/  ISETP.NE.AND P6, PT, R25, UR15, PT ;  /* 0x0000000f19007c0c */ /* 0x000fe4000bfc5270 */
[CC--:B------:R-:W-:Y:S02]  /*2120*/  FSETP.GEU.AND P5, PT, |R20|.reuse, R19.reuse, PT ;  /* 0x000000131400720b */ /* 0x0c0fe40003fae200 */
[----:B------:R-:W-:Y:S02]  /*2130*/  IADD3 R21, PT, PT, R21, 0x8, RZ ;  /* 0x0000000815157810 */ /* 0x000fe40007ffe0ff */
[----:B------:R-:W-:Y:S02]  /*2140*/  SEL R12, R25, R12, !P5 ;  /* 0x0000000c190c7207 */ /* 0x000fe40006800000 */
[----:B------:R-:W-:-:S05]  /*2150*/  FSEL R20, |R20|, R19, !P5 ;  /* 0x0000001314147208 */ /* 0x000fca0006800200 */
[----:B------:R-:W-:Y:S05]  /*2160*/  @P6 BRA `(.L_x_22) ;  /* 0xfffffffc004c6947 */ /* 0x000fea000383ffff */
.L_x_21:
[----:B------:R-:W-:-:S09]  /*2170*/  ULOP3.LUT UP0, URZ, UR5, 0x7, URZ, 0xc0, !UPT ;  /* 0x0000000705ff7892 */ /* 0x000fd2000f80c0ff */
[----:B------:R-:W-:Y:S05]  /*2180*/  BRA.U !UP0, `(.L_x_23) ;  /* 0x0000000108c07547 */ /* 0x000fea000b800000 */
        /* <DEDUP_REMOVED lines=9> */
[----:B------:R-:W-:Y:S01]  /*2220*/  FSETP.GEU.AND P6, PT, |R19|, R20, PT ;  /* 0x000000141300720b */ /* 0x000fe20003fce200 */
[----:B----4-:R-:W-:-:S03]  /*2230*/  FADD R24, -R13, R24 ;  /* 0x000000180d187221 */ /* 0x010fc60000000100 */
[----:B------:R-:W-:Y:S02]  /*2240*/  FSEL R19, |R19|, R20, !P6 ;  /* 0x0000001413137208 */ /* 0x000fe40007000200 */
[----:B------:R-:W-:Y:S01]  /*2250*/  SEL R12, R21, R12, !P6 ;  /* 0x0000000c150c7207 */ /* 0x000fe20007000000 */
[----:B-----5:R-:W-:Y:S01]  /*2260*/  FADD R26, -R13, R26 ;  /* 0x0000001a0d1a7221 */ /* 0x020fe20000000100 */
[----:B------:R-:W-:-:S04]  /*2270*/  FSETP.GEU.AND P5, PT, |R22|, R19, PT ;  /* 0x000000131600720b */ /* 0x000fc80003fae200 */
[----:B------:R-:W-:-:S04]  /*2280*/  FSEL R19, |R22|, R19, !P5 ;  /* 0x0000001316137208 */ /* 0x000fc80006800200 */
[----:B------:R-:W-:-:S04]  /*2290*/  FSETP.GEU.AND P6, PT, |R24|, R19, PT ;  /* 0x000000131800720b */ /* 0x000fc80003fce200 */
[----:B------:R-:W-:Y:S01]  /*22a0*/  FSEL R19, |R24|, R19, !P6 ;  /* 0x0000001318137208 */ /* 0x000fe20007000200 */
[----:B------:R-:W-:-:S03]  /*22b0*/  @!P5 VIADD R12, R21, 0x1 ;  /* 0x00000001150cd836 */ /* 0x000fc60000000000 */
[----:B------:R-:W-:-:S04]  /*22c0*/  FSETP.GEU.AND P5, PT, |R26|, R19, PT ;  /* 0x000000131a00720b */ /* 0x000fc80003fae200 */
[----:B------:R-:W-:Y:S01]  /*22d0*/  FSEL R20, |R26|, R19, !P5 ;  /* 0x000000131a147208 */ /* 0x000fe20006800200 */
[----:B------:R-:W-:-:S08]  /*22e0*/  @!P6 VIADD R12, R21, 0x2 ;  /* 0x00000002150ce836 */ /* 0x000fd00000000000 */
[C---:B------:R-:W-:Y:S02]  /*22f0*/  @!P5 VIADD R12, R21.reuse, 0x3 ;  /* 0x00000003150cd836 */ /* 0x040fe40000000000 */
[----:B------:R-:W-:-:S07]  /*2300*/  VIADD R21, R21, 0x4 ;  /* 0x0000000415157836 */ /* 0x000fce0000000000 */
.L_x_24:
[----:B------:R-:W-:-:S13]  /*2310*/  LOP3.LUT P5, RZ, R6, 0x3, RZ, 0xc0, !PT ;  /* 0x0000000306ff7812 */ /* 0x000fda00078ac0ff */
[----:B------:R-:W-:Y:S05]  /*2320*/  @!P5 BRA `(.L_x_23) ;  /* 0x000000000058d947 */ /* 0x000fea0003800000 */
[----:B------:R-:W0:Y:S02]  /*2330*/  @P1 LDC.64 R18, c[0x0][0x398] ;  /* 0x0000e600ff121b82 */ /* 0x000e240000000a00 */
[----:B0-----:R-:W-:-:S05]  /*2340*/  @P1 IMAD.WIDE.U32 R18, R21, 0x4, R18 ;  /* 0x0000000415121825 */ /* 0x001fca00078e0012 */
[----:B------:R-:W2:Y:S04]  /*2350*/  @P1 LDG.E.CONSTANT R16, desc[UR8][R18.64] ;  /* 0x0000000812101981 */ /* 0x000ea8000c1e9900 */
[----:B------:R-:W3:Y:S01]  /*2360*/  @P1 LDG.E.CONSTANT R22, desc[UR8][R18.64+0x4] ;  /* 0x0000040812161981 */ /* 0x000ee2000c1e9900 */
[----:B------:R-:W-:Y:S01]  /*2370*/  LOP3.LUT P5, RZ, R5, 0x1, RZ, 0xc0, !PT ;  /* 0x0000000105ff7812 */ /* 0x000fe200078ac0ff */
[----:B--2---:R-:W-:-:S12]  /*2380*/  @P1 FADD R23, -R13, R16 ;  /* 0x000000100d171221 */ /* 0x004fd80000000100 */
[----:B------:R-:W0:Y:S01]  /*2390*/  @P5 LDC.64 R16, c[0x0][0x398] ;  /* 0x0000e600ff105b82 */ /* 0x000e220000000a00 */
[----:B---3--:R-:W-:Y:S01]  /*23a0*/  @P1 FADD R22, -R13, R22 ;  /* 0x000000160d161221 */ /* 0x008fe20000000100 */
[----:B------:R-:W-:-:S04]  /*23b0*/  @P1 FSETP.GEU.AND P6, PT, |R23|, R20, PT ;  /* 0x000000141700120b */ /* 0x000fc80003fce200 */
[----:B------:R-:W-:Y:S02]  /*23c0*/  @P1 FSEL R23, |R23|, R20, !P6 ;  /* 0x0000001417171208 */ /* 0x000fe40007000200 */
[----:B------:R-:W-:Y:S02]  /*23d0*/  @P1 SEL R24, R21, R12, !P6 ;  /* 0x0000000c15181207 */ /* 0x000fe40007000000 */
[----:B------:R-:W-:-:S13]  /*23e0*/  FSETP.GEU.OR P6, PT, |R22|, R23, !P1 ;  /* 0x000000171600720b */ /* 0x000fda0004fce600 */
[C---:B------:R-:W-:Y:S02]  /*23f0*/  @!P6 VIADD R24, R21.reuse, 0x1 ;  /* 0x000000011518e836 */ /* 0x040fe40000000000 */
[----:B------:R-:W-:-:S04]  /*2400*/  @P1 VIADD R21, R21, 0x2 ;  /* 0x0000000215151836 */ /* 0x000fc80000000000 */
[----:B0-----:R-:W-:-:S06]  /*2410*/  @P5 IMAD.WIDE.U32 R16, R21, 0x4, R16 ;  /* 0x0000000415105825 */ /* 0x001fcc00078e0010 */
[----:B------:R-:W2:Y:S01]  /*2420*/  @P5 LDG.E.CONSTANT R16, desc[UR8][R16.64] ;  /* 0x0000000810105981 */ /* 0x000ea2000c1e9900 */
[----:B------:R-:W-:Y:S01]  /*2430*/  @P1 FSETP.GEU.AND P6, PT, |R22|, R23, PT ;  /* 0x000000171600120b */ /* 0x000fe20003fce200 */
[----:B------:R-:W-:-:S03]  /*2440*/  @P1 IMAD.MOV.U32 R12, RZ, RZ, R24 ;  /* 0x000000ffff0c1224 */ /* 0x000fc600078e0018 */
[----:B------:R-:W-:Y:S01]  /*2450*/  @P1 FSEL R20, |R22|, R23, !P6 ;  /* 0x0000001716141208 */ /* 0x000fe20007000200 */
[----:B--2---:R-:W-:-:S05]  /*2460*/  @P5 FADD R19, -R13, R16 ;  /* 0x000000100d135221 */ /* 0x004fca0000000100 */
[----:B------:R-:W-:-:S04]  /*2470*/  @P5 FSETP.GEU.AND P6, PT, |R19|, R20, PT ;  /* 0x000000141300520b */ /* 0x000fc80003fce200 */
[----:B------:R-:W-:-:S09]  /*2480*/  @P5 SEL R12, R21, R12, !P6 ;  /* 0x0000000c150c5207 */ /* 0x000fd20007000000 */
.L_x_23:
[----:B------:R-:W0:Y:S01]  /*2490*/  LDC.64 R16, c[0x0][0x3d0] ;  /* 0x0000f400ff107b82 */ /* 0x000e220000000a00 */
[----:B------:R-:W1:Y:S01]  /*24a0*/  LDCU UR6, c[0x0][0x3a0] ;  /* 0x00007400ff0677ac */ /* 0x000e620008000800 */
[----:B0-----:R-:W-:-:S05]  /*24b0*/  IMAD.WIDE R16, R3, 0x4, R16 ;  /* 0x0000000403107825 */ /* 0x001fca00078e0210 */
[----:B------:R0:W5:Y:S01]  /*24c0*/  LDG.E.CONSTANT R21, desc[UR8][R16.64] ;  /* 0x0000000810157981 */ /* 0x000162000c1e9900 */
[----:B-1----:R-:W-:Y:S01]  /*24d0*/  UISETP.GT.AND UP0, UPT, UR6, 0x1, UPT ;  /* 0x000000010600788c */ /* 0x002fe2000bf04270 */
[----:B------:R-:W-:-:S08]  /*24e0*/  IMAD.MOV.U32 R20, RZ, RZ, RZ ;  /* 0x000000ffff147224 */ /* 0x000fd000078e00ff */
[----:B0-----:R-:W-:Y:S05]  /*24f0*/  BRA.U !UP0, `(.L_x_25) ;  /* 0x00000005089c7547 */ /* 0x001fea000b800000 */
[----:B-----5:R-:W-:Y:S01]  /*2500*/  FADD R22, R2, -R21 ;  /* 0x8000001502167221 */ /* 0x020fe20000000000 */
[----:B------:R-:W-:Y:S01]  /*2510*/  HFMA2 R20, -RZ, RZ, 0, 0 ;  /* 0x00000000ff147431 */ /* 0x000fe200000001ff */
[----:B------:R-:W-:Y:S01]  /*2520*/  LOP3.LUT P5, RZ, R4, 0x7, RZ, 0xc0, !PT ;  /* 0x0000000704ff7812 */ /* 0x000fe200078ac0ff */
[----:B------:R-:W-:Y:S02]  /*2530*/  IMAD.MOV.U32 R23, RZ, RZ, 0x1 ;  /* 0x00000001ff177424 */ /* 0x000fe400078e00ff */
[----:B------:R-:W-:Y:S01]  /*2540*/  FADD R22, |R22|, -RZ ;  /* 0x800000ff16167221 */ /* 0x000fe20000000200 */
[----:B------:R-:W-:Y:S09]  /*2550*/  @!P0 BRA `(.L_x_26) ;  /* 0x0000000000c08947 */ /* 0x000ff20003800000 */
[----:B------:R-:W-:Y:S02]  /*2560*/  IMAD.MOV.U32 R23, RZ, RZ, 0x1 ;  /* 0x00000001ff177424 */ /* 0x000fe400078e00ff */
[----:B------:R-:W-:-:S07]  /*2570*/  IMAD.MOV.U32 R20, RZ, RZ, RZ ;  /* 0x000000ffff147224 */ /* 0x000fce00078e00ff */
.L_x_27:
[----:B------:R-:W0:Y:S02]  /*2580*/  LDC.64 R16, c[0x0][0x3a8] ;  /* 0x0000ea00ff107b82 */ /* 0x000e240000000a00 */
[----:B0-----:R-:W-:-:S05]  /*2590*/  IMAD.WIDE.U32 R16, R23, 0x4, R16 ;  /* 0x0000000417107825 */ /* 0x001fca00078e0010 */
[----:B------:R-:W2:Y:S04]  /*25a0*/  LDG.E.CONSTANT R28, desc[UR8][R16.64] ;  /* 0x00000008101c7981 */ /* 0x000ea8000c1e9900 */
[----:B------:R-:W3:Y:S04]  /*25b0*/  LDG.E.CONSTANT R25, desc[UR8][R16.64+0x4] ;  /* 0x0000040810197981 */ /* 0x000ee8000c1e9900 */
[----:B------:R-:W4:Y:S04]  /*25c0*/  LDG.E.CONSTANT R18, desc[UR8][R16.64+0x8] ;  /* 0x0000080810127981 */ /* 0x000f28000c1e9900 */
[----:B------:R-:W5:Y:S04]  /*25d0*/  LDG.E.CONSTANT R24, desc[UR8][R16.64+0xc] ;  /* 0x00000c0810187981 */ /* 0x000f68000c1e9900 */
        /* <DEDUP_REMOVED lines=8> */
[----:B------:R-:W-:Y:S02]  /*2660*/  FSEL R25, |R28|, R19, !P6 ;  /* 0x000000131c197208 */ /* 0x000fe40007000200 */
[----:B------:R-:W3:Y:S04]  /*2670*/  LDG.E.CONSTANT R28, desc[UR8][R16.64+0x18] ;  /* 0x00001808101c7981 */ /* 0x000ee8000c1e9900 */
[----:B------:R0:W3:Y:S01]  /*2680*/  LDG.E.CONSTANT R19, desc[UR8][R16.64+0x1c] ;  /* 0x00001c0810137981 */ /* 0x0000e2000c1e9900 */
[----:B----4-:R-:W-:Y:S02]  /*2690*/  FADD R18, -R21, R18 ;  /* 0x0000001215127221 */ /* 0x010fe40000000100 */
[----:B------:R-:W-:-:S03]  /*26a0*/  @!P6 VIADD R20, R23, 0x1 ;  /* 0x000000011714e836 */ /* 0x000fc60000000000 */
[----:B------:R-:W-:-:S04]  /*26b0*/  FSETP.GEU.AND P6, PT, |R18|, R25, PT ;  /* 0x000000191200720b */ /* 0x000fc80003fce200 */
[----:B------:R-:W-:Y:S01]  /*26c0*/  FSEL R18, |R18|, R25, !P6 ;  /* 0x0000001912127208 */ /* 0x000fe20007000200 */
[----:B-----5:R-:W-:-:S08]  /*26d0*/  FADD R25, -R21, R24 ;  /* 0x0000001815197221 */ /* 0x020fd00000000100 */
[----:B------:R-:W-:Y:S01]  /*26e0*/  @!P6 VIADD R20, R23, 0x2 ;  /* 0x000000021714e836 */ /* 0x000fe20000000000 */
[----:B------:R-:W-:Y:S01]  /*26f0*/  FSETP.GEU.AND P6, PT, |R25|, R18, PT ;  /* 0x000000121900720b */ /* 0x000fe20003fce200 */
[----:B------:R-:W-:-:S03]  /*2700*/  FADD R27, -R21, R26 ;  /* 0x0000001a151b7221 */ /* 0x000fc60000000100 */
[----:B------:R-:W-:-:S09]  /*2710*/  FSEL R18, |R25|, R18, !P6 ;  /* 0x0000001219127208 */ /* 0x000fd20007000200 */
[----:B------:R-:W-:Y:S01]  /*2720*/  @!P6 VIADD R20, R23, 0x3 ;  /* 0x000000031714e836 */ /* 0x000fe20000000000 */
[----:B------:R-:W-:-:S04]  /*2730*/  FSETP.GEU.AND P6, PT, |R27|, R18, PT ;  /* 0x000000121b00720b */ /* 0x000fc80003fce200 */
[----:B------:R-:W-:-:S09]  /*2740*/  FSEL R18, |R27|, R18, !P6 ;  /* 0x000000121b127208 */ /* 0x000fd20007000200 */
[C---:B------:R-:W-:Y:S02]  /*2750*/  @!P6 VIADD R20, R23.reuse, 0x4 ;  /* 0x000000041714e836 */ /* 0x040fe40000000000 */
[----:B0-----:R-:W-:Y:S02]  /*2760*/  VIADD R16, R23, 0x7 ;  /* 0x0000000717107836 */ /* 0x001fe40000000000 */
[----:B--2---:R-:W-:-:S05]  /*2770*/  FADD R17, -R21, R22 ;  /* 0x0000001615117221 */ /* 0x004fca0000000100 */
[----:B------:R-:W-:Y:S01]  /*2780*/  FSETP.GEU.AND P6, PT, |R17|, R18, PT ;  /* 0x000000121100720b */ /* 0x000fe20003fce200 */
[----:B---3--:R-:W-:-:S03]  /*2790*/  FADD R28, -R21, R28 ;  /* 0x0000001c151c7221 */ /* 0x008fc60000000100 */
[----:B------:R-:W-:-:S09]  /*27a0*/  FSEL R17, |R17|, R18, !P6 ;  /* 0x0000001211117208 */ /* 0x000fd20007000200 */
[----:B------:R-:W-:Y:S01]  /*27b0*/  @!P6 VIADD R20, R23, 0x5 ;  /* 0x000000051714e836 */ /* 0x000fe20000000000 */
[----:B------:R-:W-:Y:S01]  /*27c0*/  FSETP.GEU.AND P6, PT, |R28|, R17, PT ;  /* 0x000000111c00720b */ /* 0x000fe20003fce200 */
[----:B------:R-:W-:-:S03]  /*27d0*/  FADD R22, -R21, R19 ;  /* 0x0000001315167221 */ /* 0x000fc60000000100 */
[----:B------:R-:W-:-:S09]  /*27e0*/  FSEL R17, |R28|, R17, !P6 ;  /* 0x000000111c117208 */ /* 0x000fd20007000200 */
[----:B------:R-:W-:Y:S01]  /*27f0*/  @!P6 VIADD R20, R23, 0x6 ;  /* 0x000000061714e836 */ /* 0x000fe20000000000 */
[----:B------:R-:W-:-:S04]  /*2800*/  FSETP.GEU.AND P6, PT, |R22|, R17, PT ;  /* 0x000000111600720b */ /* 0x000fc80003fce200 */
[----:B------:R-:W-:Y:S02]  /*2810*/  SEL R20, R16, R20, !P6 ;  /* 0x0000001410147207 */ /* 0x000fe40007000000 */
[----:B------:R-:W-:Y:S02]  /*2820*/  FSEL R22, |R22|, R17, !P6 ;  /* 0x0000001116167208 */ /* 0x000fe40007000200 */
[----:B------:R-:W-:Y:S02]  /*2830*/  ISETP.NE.AND P6, PT, R16, R11, PT ;  /* 0x0000000b1000720c */ /* 0x000fe40003fc5270 */
[----:B------:R-:W-:-:S11]  /*2840*/  IADD3 R23, PT, PT, R23, 0x8, RZ ;  /* 0x0000000817177810 */ /* 0x000fd60007ffe0ff */
[----:B------:R-:W-:Y:S05]  /*2850*/  @P6 BRA `(.L_x_27) ;  /* 0xfffffffc00486947 */ /* 0x000fea000383ffff */
.L_x_26:
        /* <DEDUP_REMOVED lines=25> */
.L_x_28:
        /* <DEDUP_REMOVED lines=24> */
.L_x_25:
        /* <DEDUP_REMOVED lines=9> */
[----:B------:R-:W0:Y:S01]  /*2c00*/  LDCU.64 UR6, c[0x0][0x3c0] ;  /* 0x00007800ff0677ac */ /* 0x000e220008000a00 */
[----:B------:R-:W-:Y:S02]  /*2c10*/  SHF.R.S32.HI R18, RZ, 0x1f, R3 ;  /* 0x0000001fff127819 */ /* 0x000fe40000011403 */
[----:B0-----:R-:W-:-:S04]  /*2c20*/  LEA R16, P5, R3, UR6, 0x2 ;  /* 0x0000000603107c11 */ /* 0x001fc8000f8a10ff */
[----:B------:R-:W-:-:S05]  /*2c30*/  LEA.HI.X R17, R3, UR7, R18, 0x2, P5 ;  /* 0x0000000703117c11 */ /* 0x000fca000a8f1412 */
[----:B------:R-:W2:Y:S02]  /*2c40*/  LDG.E.CONSTANT R16, desc[UR8][R16.64] ;  /* 0x0000000810107981 */ /* 0x000ea4000c1e9900 */
[----:B--2---:R-:W-:-:S06]  /*2c50*/  FADD R18, -R16, UR14 ;  /* 0x0000000e10127e21 */ /* 0x004fcc0008000100 */
[----:B------:R-:W0:Y:S02]  /*2c60*/  F2F.F64.F32 R18, |R18| ;  /* 0x4000001200127310 */ /* 0x000e240000201800 */
[----:B0-----:R-:W-:-:S14]  /*2c70*/  DSETP.LE.AND P5, PT, R18, UR10, PT ;  /* 0x0000000a12007e2a */ /* 0x001fdc000bfa3000 */
[----:B------:R-:W-:Y:S05]  /*2c80*/  @P5 BRA `(.L_x_32) ;  /* 0x0000000000205947 */ /* 0x000fea0003800000 */
.L_x_31:
        /* <DEDUP_REMOVED lines=8> */
.L_x_32:
[----:B------:R-:W-:Y:S05]  /*2d10*/  BSYNC.RELIABLE B1 ;  /* 0x0000000000017941 */ /* 0x000fea0003800100 */
.L_x_30:
[----:B------:R-:W0:Y:S02]  /*2d20*/  LDC.64 R16, c[0x0][0x3d8] ;  /* 0x0000f600ff107b82 */ /* 0x000e240000000a00 */
[----:B0-----:R-:W-:-:S06]  /*2d30*/  IMAD.WIDE R18, R3, 0x4, R16 ;  /* 0x0000000403127825 */ /* 0x001fcc00078e0210 */
[----:B------:R-:W0:Y:S01]  /*2d40*/  LDC.64 R16, c[0x0][0x3b0] ;  /* 0x0000ec00ff107b82 */ /* 0x000e220000000a00 */
[----:B------:R-:W2:Y:S01]  /*2d50*/  LDG.E.CONSTANT R19, desc[UR8][R18.64] ;  /* 0x0000000812137981 */ /* 0x000ea2000c1e9900 */
[----:B------:R-:W-:-:S04]  /*2d60*/  IMAD R13, R9, R12, R20 ;  /* 0x0000000c090d7224 */ /* 0x000fc800078e0214 */
[----:B0-----:R-:W-:-:S05]  /*2d70*/  IMAD.WIDE R16, R13, 0x4, R16 ;  /* 0x000000040d107825 */ /* 0x001fca00078e0210 */
[----:B--2---:R1:W-:Y:S01]  /*2d80*/  STG.E desc[UR8][R16.64], R19 ;  /* 0x0000001310007986 */ /* 0x0043e2000c101908 */
[----:B------:R-:W-:Y:S05]  /*2d90*/  BRA `(.L_x_34) ;  /* 0x0000000000107947 */ /* 0x000fea0003800000 */
.L_x_33:
[----:B------:R-:W0:Y:S01]  /*2da0*/  LDC.64 R16, c[0x0][0x3b0] ;  /* 0x0000ec00ff107b82 */ /* 0x000e220000000a00 */
[----:B------:R-:W-:-:S04]  /*2db0*/  IMAD R13, R9, R12, R20 ;  /* 0x0000000c090d7224 */ /* 0x000fc800078e0214 */
[----:B0-----:R-:W-:-:S05]  /*2dc0*/  IMAD.WIDE R16, R13, 0x4, R16 ;  /* 0x000000040d107825 */ /* 0x001fca00078e0210 */
[----:B------:R0:W-:Y:S02]  /*2dd0*/  STG.E desc[UR8][R16.64], RZ ;  /* 0x000000ff10007986 */ /* 0x0001e4000c101908 */
.L_x_34:
[----:B------:R-:W-:Y:S05]  /*2de0*/  BSYNC.RECONVERGENT B0 ;  /* 0x0000000000007941 */ /* 0x000fea0003800200 */
.L_x_29:
[----:B------:R-:W2:Y:S01]  /*2df0*/  LDCU UR6, c[0x0][0x3b8] ;  /* 0x00007700ff0677ac */ /* 0x000ea20008000800 */
[----:B------:R-:W-:-:S05]  /*2e00*/  VIADD R3, R3, UR4 ;  /* 0x0000000403037c36 */ /* 0x000fca0008000000 */
[----:B--2---:R-:W-:-:S13]  /*2e10*/  ISETP.GE.AND P5, PT, R3, UR6, PT ;  /* 0x0000000603007c0c */ /* 0x004fda000bfa6270 */
[----:B------:R-:W-:Y:S05]  /*2e20*/  @!P5 BRA `(.L_x_35) ;  /* 0xffffffec00ecd947 */ /* 0x000fea000383ffff */
[----:B------:R-:W-:Y:S05]  /*2e30*/  EXIT ;  /* 0x000000000000794d */ /* 0x000fea0003800000 */
.L_x_0:
[----:B------:R-:W0:Y:S02]  /*2e40*/  LDC R10, c[0x0][0x380] ;  /* 0x0000e000ff0a7b82 */ /* 0x000e240000000800 */
[----:B0-----:R-:W-:-:S13]  /*2e50*/  ISETP.GE.AND P0, PT, R10, 0x2, PT ;  /* 0x000000020a00780c */ /* 0x001fda0003f06270 */
[----:B------:R-:W-:Y:S05]  /*2e60*/  @!P0 BRA `(.L_x_36) ;  /* 0x0000001800fc8947 */ /* 0x000fea0003800000 */
[----:B------:R-:W0:Y:S01]  /*2e70*/  LDC R11, c[0x0][0x3a0] ;  /* 0x0000e800ff0b7b82 */ /* 0x000e220000000800 */
[----:B------:R-:W-:Y:S01]  /*2e80*/  VIADD R4, R10, 0xffffffff ;  /* 0xffffffff0a047836 */ /* 0x000fe20000000000 */
[----:B0-----:R-:W-:-:S13]  /*2e90*/  ISETP.GE.AND P0, PT, R11, 0x2, PT ;  /* 0x000000020b00780c */ /* 0x001fda0003f06270 */
[----:B------:R-:W-:Y:S05]  /*2ea0*/  @!P0 BRA `(.L_x_37) ;  /* 0x0000001000608947 */ /* 0x000fea0003800000 */
[C---:B------:R-:W-:Y:S01]  /*2eb0*/  IADD3 R5, PT, PT, R10.reuse, 0x7, RZ ;  /* 0x000000070a057810 */ /* 0x040fe20007ffe0ff */
[----:B------:R-:W-:Y:S02]  /*2ec0*/  VIADD R6, R11, 0x7 ;  /* 0x000000070b067836 */ /* 0x000fe40000000000 */
[----:B------:R-:W-:Y:S01]  /*2ed0*/  VIADD R7, R10, 0x3 ;  /* 0x000000030a077836 */ /* 0x000fe20000000000 */
[----:B------:R-:W-:Y:S01]  /*2ee0*/  LOP3.LUT R9, R5, 0x7, RZ, 0xc0, !PT ;  /* 0x0000000705097812 */ /* 0x000fe200078ec0ff */
[----:B------:R-:W-:Y:S01]  /*2ef0*/  VIADD R8, R11, 0x3 ;  /* 0x000000030b087836 */ /* 0x000fe20000000000 */
[----:B------:R-:W-:Y:S01]  /*2f00*/  LOP3.LUT R12, R6, 0x7, RZ, 0xc0, !PT ;  /* 0x00000007060c7812 */ /* 0x000fe200078ec0ff */
[----:B------:R-:W-:Y:S01]  /*2f10*/  VIADD R10, R10, 0xfffffffe ;  /* 0xfffffffe0a0a7836 */ /* 0x000fe20000000000 */
[----:B------:R-:W-:Y:S01]  /*2f20*/  LOP3.LUT R13, R7, 0x3, RZ, 0xc0, !PT ;  /* 0x00000003070d7812 */ /* 0x000fe200078ec0ff */
[----:B------:R-:W-:Y:S01]  /*2f30*/  VIADD R9, R9, 0xffffffff ;  /* 0xffffffff09097836 */ /* 0x000fe20000000000 */
[----:B------:R-:W-:Y:S01]  /*2f40*/  LOP3.LUT R16, R8, 0x3, RZ, 0xc0, !PT ;  /* 0x0000000308107812 */ /* 0x000fe200078ec0ff */
[----:B------:R-:W-:Y:S01]  /*2f50*/  VIADD R12, R12, 0xffffffff ;  /* 0xffffffff0c0c7836 */ /* 0x000fe20000000000 */
[----:B------:R-:W-:-:S02]  /*2f60*/  ISETP.NE.AND P0, PT, R13, 0x1, PT ;  /* 0x000000010d00780c */ /* 0x000fc40003f05270 */
[----:B------:R-:W-:Y:S01]  /*2f70*/  ISETP.GE.U32.AND P2, PT, R9, 0x3, PT ;  /* 0x000000030900780c */ /* 0x000fe20003f46070 */
[C---:B------:R-:W-:Y:S01]  /*2f80*/  VIADD R9, R11.reuse, 0xffffffff ;  /* 0xffffffff0b097836 */ /* 0x040fe20000000000 */
[----:B------:R-:W-:Y:S01]  /*2f90*/  ISETP.GE.U32.AND P3, PT, R12, 0x3, PT ;  /* 0x000000030c00780c */ /* 0x000fe20003f66070 */
[----:B------:R-:W-:Y:S01]  /*2fa0*/  VIADD R11, R11, 0xfffffffe ;  /* 0xfffffffe0b0b7836 */ /* 0x000fe20000000000 */
[----:B------:R-:W-:Y:S02]  /*2fb0*/  ISETP.NE.AND P1, PT, R16, 0x1, PT ;  /* 0x000000011000780c */ /* 0x000fe40003f25270 */
[----:B------:R-:W-:Y:S02]  /*2fc0*/  LOP3.LUT R12, R4, 0xfffffff8, RZ, 0xc0, !PT ;  /* 0xfffffff8040c7812 */ /* 0x000fe400078ec0ff */
[----:B------:R-:W-:-:S09]  /*2fd0*/  LOP3.LUT R13, R9, 0xfffffff8, RZ, 0xc0, !PT ;  /* 0xfffffff8090d7812 */ /* 0x000fd200078ec0ff */
.L_x_52:
[----:B01----:R-:W0:Y:S02]  /*2fe0*/  LDC.64 R16, c[0x0][0x3c0] ;  /* 0x0000f000ff107b82 */ /* 0x003e240000000a00 */
[----:B0-----:R-:W-:-:S05]  /*2ff0*/  IMAD.WIDE R16, R3, 0x4, R16 ;  /* 0x0000000403107825 */ /* 0x001fca00078e0210 */
[----:B------:R-:W2:Y:S01]  /*3000*/  LDG.E.CONSTANT R20, desc[UR8][R16.64] ;  /* 0x0000000810147981 */ /* 0x000ea2000c1e9900 */
[----:B------:R-:W-:Y:S01]  /*3010*/  ISETP.GE.U32.AND P5, PT, R10, 0x7, PT ;  /* 0x000000070a00780c */ /* 0x000fe20003fa6070 */
[----:B------:R-:W-:Y:S01]  /*3020*/  IMAD.MOV.U32 R24, RZ, RZ, 0x1 ;  /* 0x00000001ff187424 */ /* 0x000fe200078e00ff */
[----:B------:R-:W-:Y:S02]  /*3030*/  LOP3.LUT P4, RZ, R4, 0x7, RZ, 0xc0, !PT ;  /* 0x0000000704ff7812 */ /* 0x000fe4000788c0ff */
[----:B------:R-:W-:Y:S01]  /*3040*/  MOV R21, RZ ;  /* 0x000000ff00157202 */ /* 0x000fe20000000f00 */
[----:B--2---:R-:W-:-:S04]  /*3050*/  FADD R23, -R20, UR14 ;  /* 0x0000000e14177e21 */ /* 0x004fc80008000100 */
[----:B------:R-:W-:-:S04]  /*3060*/  FADD R23, |R23|, -RZ ;  /* 0x800000ff17177221 */ /* 0x000fc80000000200 */
[----:B------:R-:W-:Y:S05]  /*3070*/  @!P5 BRA `(.L_x_38) ;  /* 0x0000000000c0d947 */ /* 0x000fea0003800000 */
[----:B------:R-:W-:Y:S02]  /*3080*/  IMAD.MOV.U32 R24, RZ, RZ, 0x1 ;  /* 0x00000001ff187424 */ /* 0x000fe400078e00ff */
[----:B------:R-:W-:-:S07]  /*3090*/  IMAD.MOV.U32 R21, RZ, RZ, RZ ;  /* 0x000000ffff157224 */ /* 0x000fce00078e00ff */
.L_x_39:
[----:B------:R-:W0:Y:S02]  /*30a0*/  LDC.64 R16, c[0x0][0x388] ;  /* 0x0000e200ff107b82 */ /* 0x000e240000000a00 */
[----:B0-----:R-:W-:-:S05]  /*30b0*/  IMAD.WIDE.U32 R16, R24, 0x4, R16 ;  /* 0x0000000418107825 */ /* 0x001fca00078e0010 */
[----:B------:R-:W2:Y:S04]  /*30c0*/  LDG.E.CONSTANT R27, desc[UR8][R16.64] ;  /* 0x00000008101b7981 */ /* 0x000ea8000c1e9900 */
[----:B------:R-:W3:Y:S04]  /*30d0*/  LDG.E.CONSTANT R29, desc[UR8][R16.64+0x4] ;  /* 0x00000408101d7981 */ /* 0x000ee8000c1e9900 */
[----:B------:R-:W4:Y:S04]  /*30e0*/  LDG.E.CONSTANT R25, desc[UR8][R16.64+0x8] ;  /* 0x0000080810197981 */ /* 0x000f28000c1e9900 */
[----:B------:R-:W4:Y:S01]  /*30f0*/  LDG.E.CONSTANT R19, desc[UR8][R16.64+0xc] ;  /* 0x00000c0810137981 */ /* 0x000f22000c1e9900 */
        /* <DEDUP_REMOVED lines=11> */
[----:B------:R-:W-:Y:S01]  /*31b0*/  SEL R21, R24, R21, !P6 ;  /* 0x0000001518157207 */ /* 0x000fe20007000000 */
[----:B------:R-:W-:-:S03]  /*31c0*/  FADD R19, -R20, R19 ;  /* 0x0000001314137221 */ /* 0x000fc60000000100 */
[----:B------:R-:W-:Y:S01]  /*31d0*/  FSETP.GEU.AND P6, PT, |R25|, R22, PT ;  /* 0x000000161900720b */ /* 0x000fe20003fce200 */
[----:B------:R-:W-:-:S03]  /*31e0*/  @!P5 VIADD R21, R24, 0x1 ;  /* 0x000000011815d836 */ /* 0x000fc60000000000 */
[----:B------:R-:W-:-:S04]  /*31f0*/  FSEL R22, |R25|, R22, !P6 ;  /* 0x0000001619167208 */ /* 0x000fc80007000200 */
[----:B------:R-:W-:-:S04]  /*3200*/  FSETP.GEU.AND P5, PT, |R19|, R22, PT ;  /* 0x000000161300720b */ /* 0x000fc80003fae200 */
[----:B------:R-:W-:Y:S01]  /*3210*/  FSEL R19, |R19|, R22, !P5 ;  /* 0x0000001613137208 */ /* 0x000fe20006800200 */
[----:B------:R-:W-:-:S08]  /*3220*/  @!P6 VIADD R21, R24, 0x2 ;  /* 0x000000021815e836 */ /* 0x000fd00000000000 */
[C---:B------:R-:W-:Y:S02]  /*3230*/  @!P5 VIADD R21, R24.reuse, 0x3 ;  /* 0x000000031815d836 */ /* 0x040fe40000000000 */
[----:B0-----:R-:W-:Y:S02]  /*3240*/  VIADD R17, R24, 0x7 ;  /* 0x0000000718117836 */ /* 0x001fe40000000000 */
        /* <DEDUP_REMOVED lines=12> */
[C---:B------:R-:W-:Y:S01]  /*3310*/  @!P6 VIADD R21, R24.reuse, 0x6 ;  /* 0x000000061815e836 */ /* 0x040fe20000000000 */
[----:B------:R-:W-:Y:S02]  /*3320*/  ISETP.NE.AND P6, PT, R17, R12, PT ;  /* 0x0000000c1100720c */ /* 0x000fe40003fc5270 */
[-C--:B------:R-:W-:Y:S02]  /*3330*/  FSETP.GEU.AND P5, PT, |R23|, R16.reuse, PT ;  /* 0x000000101700720b */ /* 0x080fe40003fae200 */
[----:B------:R-:W-:Y:S02]  /*3340*/  IADD3 R24, PT, PT, R24, 0x8, RZ ;  /* 0x0000000818187810 */ /* 0x000fe40007ffe0ff */
[----:B------:R-:W-:Y:S02]  /*3350*/  SEL R21, R17, R21, !P5 ;  /* 0x0000001511157207 */ /* 0x000fe40006800000 */
[----:B------:R-:W-:-:S05]  /*3360*/  FSEL R23, |R23|, R16, !P5 ;  /* 0x0000001017177208 */ /* 0x000fca0006800200 */
[----:B------:R-:W-:Y:S05]  /*3370*/  @P6 BRA `(.L_x_39) ;  /* 0xfffffffc00486947 */ /* 0x000fea000383ffff */
.L_x_38:
[----:B------:R-:W-:Y:S01]  /*3380*/  SHF.R.S32.HI R22, RZ, 0x1f, R3 ;  /* 0x0000001fff167819 */ /* 0x000fe20000011403 */
[----:B------:R-:W-:Y:S06]  /*3390*/  @!P4 BRA `(.L_x_40) ;  /* 0x0000000000c0c947 */ /* 0x000fec0003800000 */
[----:B------:R-:W-:Y:S01]  /*33a0*/  LOP3.LUT P4, RZ, R5, 0x3, RZ, 0xc0, !PT ;  /* 0x0000000305ff7812 */ /* 0x000fe2000788c0ff */
[----:B------:R-:W-:-:S12]  /*33b0*/  @!P2 BRA `(.L_x_41) ;  /* 0x00000000005ca947 */ /* 0x000fd80003800000 */
[----:B------:R-:W0:Y:S02]  /*33c0*/  LDC.64 R16, c[0x0][0x388] ;  /* 0x0000e200ff107b82 */ /* 0x000e240000000a00 */
[----:B0-----:R-:W-:-:S05]  /*33d0*/  IMAD.WIDE.U32 R16, R24, 0x4, R16 ;  /* 0x0000000418107825 */ /* 0x001fca00078e0010 */
[----:B------:R-:W2:Y:S04]  /*33e0*/  LDG.E.CONSTANT R25, desc[UR8][R16.64] ;  /* 0x0000000810197981 */ /* 0x000ea8000c1e9900 */
[----:B------:R-:W3:Y:S04]  /*33f0*/  LDG.E.CONSTANT R27, desc[UR8][R16.64+0x4] ;  /* 0x00000408101b7981 */ /* 0x000ee8000c1e9900 */
[----:B------:R-:W4:Y:S04]  /*3400*/  LDG.E.CONSTANT R29, desc[UR8][R16.64+0x8] ;  /* 0x00000808101d7981 */ /* 0x000f28000c1e9900 */
[----:B------:R-:W4:Y:S01]  /*3410*/  LDG.E.CONSTANT R19, desc[UR8][R16.64+0xc] ;  /* 0x00000c0810137981 */ /* 0x000f22000c1e9900 */
[C---:B--2---:R-:W-:Y:S01]  /*3420*/  FADD R18, -R20.reuse, R25 ;  /* 0x0000001914127221 */ /* 0x044fe20000000100 */
[----:B---3--:R-:W-:-:S04]  /*3430*/  FADD R27, -R20, R27 ;  /* 0x0000001b141b7221 */ /* 0x008fc80000000100 */
[----:B------:R-:W-:Y:S01]  /*3440*/  FSETP.GEU.AND P6, PT, |R18|, R23, PT ;  /* 0x000000171200720b */ /* 0x000fe20003fce200 */
[----:B----4-:R-:W-:-:S03]  /*3450*/  FADD R29, -R20, R29 ;  /* 0x0000001d141d7221 */ /* 0x010fc60000000100 */
[----:B------:R-:W-:Y:S02]  /*3460*/  FSEL R18, |R18|, R23, !P6 ;  /* 0x0000001712127208 */ /* 0x000fe40007000200 */
[----:B------:R-:W-:Y:S01]  /*3470*/  SEL R21, R24, R21, !P6 ;  /* 0x0000001518157207 */ /* 0x000fe20007000000 */
[----:B------:R-:W-:Y:S01]  /*3480*/  FADD R19, -R20, R19 ;  /* 0x0000001314137221 */ /* 0x000fe20000000100 */
        /* <DEDUP_REMOVED lines=10> */
.L_x_41:
        /* <DEDUP_REMOVED lines=23> */
.L_x_40:
[----:B------:R-:W0:Y:S02]  /*36a0*/  LDC.64 R16, c[0x0][0x3d0] ;  /* 0x0000f400ff107b82 */ /* 0x000e240000000a00 */
[----:B0-----:R-:W-:-:S05]  /*36b0*/  IMAD.WIDE R16, R3, 0x4, R16 ;  /* 0x0000000403107825 */ /* 0x001fca00078e0210 */
[----:B------:R-:W2:Y:S01]  /*36c0*/  LDG.E.CONSTANT R23, desc[UR8][R16.64] ;  /* 0x0000000810177981 */ /* 0x000ea2000c1e9900 */
[----:B------:R-:W-:Y:S01]  /*36d0*/  ISETP.GE.U32.AND P5, PT, R11, 0x7, PT ;  /* 0x000000070b00780c */ /* 0x000fe20003fa6070 */
[----:B------:R-:W-:Y:S01]  /*36e0*/  HFMA2 R26, -RZ, RZ, 0, 0 ;  /* 0x00000000ff1a7431 */ /* 0x000fe200000001ff */
[----:B------:R-:W-:Y:S01]  /*36f0*/  LOP3.LUT P4, RZ, R9, 0x7, RZ, 0xc0, !PT ;  /* 0x0000000709ff7812 */ /* 0x000fe2000788c0ff */
[----:B------:R-:W-:Y:S02]  /*3700*/  IMAD.MOV.U32 R25, RZ, RZ, 0x1 ;  /* 0x00000001ff197424 */ /* 0x000fe400078e00ff */
[----:B--2--5:R-:W-:-:S04]  /*3710*/  FADD R24, R2, -R23 ;  /* 0x8000001702187221 */ /* 0x024fc80000000000 */
[----:B------:R-:W-:-:S04]  /*3720*/  FADD R24, |R24|, -RZ ;  /* 0x800000ff18187221 */ /* 0x000fc80000000200 */
[----:B------:R-:W-:Y:S05]  /*3730*/  @!P5 BRA `(.L_x_42) ;  /* 0x0000000000c0d947 */ /* 0x000fea0003800000 */
[----:B------:R-:W-:Y:S02]  /*3740*/  IMAD.MOV.U32 R25, RZ, RZ, 0x1 ;  /* 0x00000001ff197424 */ /* 0x000fe400078e00ff */
[----:B------:R-:W-:-:S07]  /*3750*/  IMAD.MOV.U32 R26, RZ, RZ, RZ ;  /* 0x000000ffff1a7224 */ /* 0x000fce00078e00ff */
.L_x_43:
[----:B------:R-:W0:Y:S02]  /*3760*/  LDC.64 R16, c[0x0][0x3a8] ;  /* 0x0000ea00ff107b82 */ /* 0x000e240000000a00 */
[----:B0-----:R-:W-:-:S05]  /*3770*/  IMAD.WIDE.U32 R16, R25, 0x4, R16 ;  /* 0x0000000419107825 */ /* 0x001fca00078e0010 */
[----:B------:R-:W2:Y:S04]  /*3780*/  LDG.E.CONSTANT R18, desc[UR8][R16.64] ;  /* 0x0000000810127981 */ /* 0x000ea8000c1e9900 */
[----:B------:R-:W3:Y:S01]  /*3790*/  LDG.E.CONSTANT R28, desc[UR8][R16.64+0xc] ;  /* 0x00000c08101c7981 */ /* 0x000ee2000c1e9900 */
[----:B--2---:R-:W-:-:S03]  /*37a0*/  FADD R19, -R23, R18 ;  /* 0x0000001217137221 */ /* 0x004fc60000000100 */
[----:B------:R-:W2:Y:S02]  /*37b0*/  LDG.E.CONSTANT R18, desc[UR8][R16.64+0x4] ;  /* 0x0000040810127981 */ /* 0x000ea4000c1e9900 */
[----:B------:R-:W-:-:S04]  /*37c0*/  FSETP.GEU.AND P6, PT, |R19|, R24, PT ;  /* 0x000000181300720b */ /* 0x000fc80003fce200 */
[----:B------:R-:W-:Y:S02]  /*37d0*/  FSEL R27, |R19|, R24, !P6 ;  /* 0x00000018131b7208 */ /* 0x000fe40007000200 */
[----:B------:R-:W4:Y:S04]  /*37e0*/  LDG.E.CONSTANT R19, desc[UR8][R16.64+0x8] ;  /* 0x0000080810137981 */ /* 0x000f28000c1e9900 */
[----:B------:R-:W5:Y:S01]  /*37f0*/  LDG.E.CONSTANT R24, desc[UR8][R16.64+0x10] ;  /* 0x0000100810187981 */ /* 0x000f62000c1e9900 */
[----:B------:R-:W-:Y:S01]  /*3800*/  SEL R26, R25, R26, !P6 ;  /* 0x0000001a191a7207 */ /* 0x000fe20007000000 */
[----:B--2---:R-:W-:-:S05]  /*3810*/  FADD R18, -R23, R18 ;  /* 0x0000001217127221 */ /* 0x004fca0000000100 */
[----:B------:R-:W-:Y:S01]  /*3820*/  FSETP.GEU.AND P5, PT, |R18|, R27, PT ;  /* 0x0000001b1200720b */ /* 0x000fe20003fae200 */
[----:B----4-:R-:W-:-:S03]  /*3830*/  FADD R19, -R23, R19 ;  /* 0x0000001317137221 */ /* 0x010fc60000000100 */
[----:B------:R-:W-:-:S04]  /*3840*/  FSEL R18, |R18|, R27, !P5 ;  /* 0x0000001b12127208 */ /* 0x000fc80006800200 */
[----:B------:R-:W-:-:S04]  /*3850*/  FSETP.GEU.AND P6, PT, |R19|, R18, PT ;  /* 0x000000121300720b */ /* 0x000fc80003fce200 */
[----:B------:R-:W-:Y:S01]  /*3860*/  FSEL R18, |R19|, R18, !P6 ;  /* 0x0000001213127208 */ /* 0x000fe20007000200 */
[----:B---3--:R-:W-:Y:S01]  /*3870*/  FADD R19, -R23, R28 ;  /* 0x0000001c17137221 */ /* 0x008fe20000000100 */
[----:B------:R-:W-:Y:S01]  /*3880*/  @!P5 VIADD R26, R25, 0x1 ;  /* 0x00000001191ad836 */ /* 0x000fe20000000000 */
[----:B------:R-:W2:Y:S03]  /*3890*/  LDG.E.CONSTANT R28, desc[UR8][R16.64+0x18] ;  /* 0x00001808101c7981 */ /* 0x000ea6000c1e9900 */
[----:B------:R-:W-:-:S04]  /*38a0*/  FSETP.GEU.AND P5, PT, |R19|, R18, PT ;  /* 0x000000121300720b */ /* 0x000fc80003fae200 */
[----:B------:R-:W-:Y:S01]  /*38b0*/  FSEL R18, |R19|, R18, !P5 ;  /* 0x0000001213127208 */ /* 0x000fe20006800200 */
[----:B-----5:R-:W-:Y:S02]  /*38c0*/  FADD R19, -R23, R24 ;  /* 0x0000001817137221 */ /* 0x020fe40000000100 */
[----:B------:R-:W3:Y:S01]  /*38d0*/  LDG.E.CONSTANT R24, desc[UR8][R16.64+0x14] ;  /* 0x0000140810187981 */ /* 0x000ee2000c1e9900 */
[----:B------:R-:W-:Y:S02]  /*38e0*/  @!P6 VIADD R26, R25, 0x2 ;  /* 0x00000002191ae836 */ /* 0x000fe40000000000 */
[----:B------:R-:W-:-:S04]  /*38f0*/  FSETP.GEU.AND P6, PT, |R19|, R18, PT ;  /* 0x000000121300720b */ /* 0x000fc80003fce200 */
[----:B------:R-:W-:Y:S02]  /*3900*/  FSEL R19, |R19|, R18, !P6 ;  /* 0x0000001213137208 */ /* 0x000fe40007000200 */
[----:B------:R-:W4:Y:S01]  /*3910*/  LDG.E.CONSTANT R18, desc[UR8][R16.64+0x1c] ;  /* 0x00001c0810127981 */ /* 0x000f22000c1e9900 */
[----:B------:R-:W-:-:S06]  /*3920*/  @!P5 VIADD R26, R25, 0x3 ;  /* 0x00000003191ad836 */ /* 0x000fcc0000000000 */
[----:B------:R-:W-:Y:S02]  /*3930*/  @!P6 VIADD R26, R25, 0x4 ;  /* 0x00000004191ae836 */ /* 0x000fe40000000000 */
[C---:B--2---:R-:W-:Y:S01]  /*3940*/  FADD R28, -R23.reuse, R28 ;  /* 0x0000001c171c7221 */ /* 0x044fe20000000100 */
[----:B---3--:R-:W-:-:S05]  /*3950*/  FADD R24, -R23, R24 ;  /* 0x0000001817187221 */ /* 0x008fca0000000100 */
[----:B------:R-:W-:-:S04]  /*3960*/  FSETP.GEU.AND P5, PT, |R24|, R19, PT ;  /* 0x000000131800720b */ /* 0x000fc80003fae200 */
[----:B------:R-:W-:-:S04]  /*3970*/  FSEL R19, |R24|, R19, !P5 ;  /* 0x0000001318137208 */ /* 0x000fc80006800200 */
[----:B------:R-:W-:Y:S01]  /*3980*/  FSETP.GEU.AND P6, PT, |R28|, R19, PT ;  /* 0x000000131c00720b */ /* 0x000fe20003fce200 */
[----:B------:R-:W-:-:S03]  /*3990*/  VIADD R24, R25, 0x7 ;  /* 0x0000000719187836 */ /* 0x000fc60000000000 */
[----:B------:R-:W-:Y:S01]  /*39a0*/  FSEL R19, |R28|, R19, !P6 ;  /* 0x000000131c137208 */ /* 0x000fe20007000200 */
[----:B------:R-:W-:Y:S02]  /*39b0*/  @!P5 VIADD R26, R25, 0x5 ;  /* 0x00000005191ad836 */ /* 0x000fe40000000000 */
[----:B----4-:R-:W-:-:S06]  /*39c0*/  FADD R18, -R23, R18 ;  /* 0x0000001217127221 */ /* 0x010fcc0000000100 */
[C---:B------:R-:W-:Y:S02]  /*39d0*/  @!P6 IADD3 R26, PT, PT, R25.reuse, 0x6, RZ ;  /* 0x00000006191ae810 */ /* 0x040fe40007ffe0ff */
[----:B------:R-:W-:Y:S02]  /*39e0*/  ISETP.NE.AND P6, PT, R24, R13, PT ;  /* 0x0000000d1800720c */ /* 0x000fe40003fc5270 */
[----:B------:R-:W-:Y:S01]  /*39f0*/  FSETP.GEU.AND P5, PT, |R18|, R19, PT ;  /* 0x000000131200720b */ /* 0x000fe20003fae200 */
[----:B------:R-:W-:-:S03]  /*3a00*/  VIADD R25, R25, 0x8 ;  /* 0x0000000819197836 */ /* 0x000fc60000000000 */
[----:B------:R-:W-:Y:S02]  /*3a10*/  SEL R26, R24, R26, !P5 ;  /* 0x0000001a181a7207 */ /* 0x000fe40006800000 */
[----:B------:R-:W-:-:S05]  /*3a20*/  FSEL R24, |R18|, R19, !P5 ;  /* 0x0000001312187208 */ /* 0x000fca0006800200 */
[----:B------:R-:W-:Y:S05]  /*3a30*/  @P6 BRA `(.L_x_43) ;  /* 0xfffffffc00486947 */ /* 0x000fea000383ffff */
.L_x_42:
[----:B------:R-:W-:Y:S05]  /*3a40*/  @!P4 BRA `(.L_x_44) ;  /* 0x0000000000c0c947 */ /* 0x000fea0003800000 */
[----:B------:R-:W-:Y:S01]  /*3a50*/  LOP3.LUT P4, RZ, R6, 0x3, RZ, 0xc0, !PT ;  /* 0x0000000306ff7812 */ /* 0x000fe2000788c0ff */
[----:B------:R-:W-:-:S12]  /*3a60*/  @!P3 BRA `(.L_x_45) ;  /* 0x00000000005cb947 */ /* 0x000fd80003800000 */
        /* <DEDUP_REMOVED lines=8> */
[----:B------:R-:W4:Y:S01]  /*3af0*/  LDG.E.CONSTANT R24, desc[UR8][R16.64+0x8] ;  /* 0x0000080810187981 */ /* 0x000f22000c1e9900 */
[----:B------:R-:W-:Y:S01]  /*3b00*/  SEL R26, R25, R26, !P6 ;  /* 0x0000001a191a7207 */ /* 0x000fe20007000000 */
[C---:B---3--:R-:W-:Y:S01]  /*3b10*/  FADD R27, -R23.reuse, R28 ;  /* 0x0000001c171b7221 */ /* 0x048fe20000000100 */
[----:B--2---:R-:W-:-:S05]  /*3b20*/  FADD R18, -R23, R18 ;  /* 0x0000001217127221 */ /* 0x004fca0000000100 */
[----:B------:R-:W-:-:S04]  /*3b30*/  FSETP.GEU.AND P5, PT, |R18|, R19, PT ;  /* 0x000000131200720b */ /* 0x000fc80003fae200 */
[----:B------:R-:W-:Y:S01]  /*3b40*/  FSEL R18, |R18|, R19, !P5 ;  /* 0x0000001312127208 */ /* 0x000fe20006800200 */
[----:B----4-:R-:W-:-:S05]  /*3b50*/  FADD R19, -R23, R24 ;  /* 0x0000001817137221 */ /* 0x010fca0000000100 */
[----:B------:R-:W-:-:S04]  /*3b60*/  FSETP.GEU.AND P6, PT, |R19|, R18, PT ;  /* 0x000000121300720b */ /* 0x000fc80003fce200 */
[----:B------:R-:W-:Y:S01]  /*3b70*/  FSEL R18, |R19|, R18, !P6 ;  /* 0x0000001213127208 */ /* 0x000fe20007000200 */
[----:B------:R-:W-:-:S03]  /*3b80*/  @!P5 VIADD R26, R25, 0x1 ;  /* 0x00000001191ad836 */ /* 0x000fc60000000000 */
[----:B------:R-:W-:-:S05]  /*3b90*/  FSETP.GEU.AND P5, PT, |R27|, R18, PT ;  /* 0x000000121b00720b */ /* 0x000fca0003fae200 */
[----:B------:R-:W-:Y:S01]  /*3ba0*/  @!P6 VIADD R26, R25, 0x2 ;  /* 0x00000002191ae836 */ /* 0x000fe20000000000 */
[----:B------:R-:W-:-:S07]  /*3bb0*/  FSEL R24, |R27|, R18, !P5 ;  /* 0x000000121b187208 */ /* 0x000fce0006800200 */
[C---:B------:R-:W-:Y:S02]  /*3bc0*/  @!P5 VIADD R26, R25.reuse, 0x3 ;  /* 0x00000003191ad836 */ /* 0x040fe40000000000 */
[----:B------:R-:W-:-:S07]  /*3bd0*/  VIADD R25, R25, 0x4 ;  /* 0x0000000419197836 */ /* 0x000fce0000000000 */
.L_x_45:
[----:B------:R-:W-:Y:S05]  /*3be0*/  @!P4 BRA `(.L_x_44) ;  /* 0x000000000058c947 */ /* 0x000fea0003800000 */
[----:B------:R-:W0:Y:S02]  /*3bf0*/  @P1 LDC.64 R16, c[0x0][0x3a8] ;  /* 0x0000ea00ff101b82 */ /* 0x000e240000000a00 */
[----:B0-----:R-:W-:-:S05]  /*3c00*/  @P1 IMAD.WIDE.U32 R16, R25, 0x4, R16 ;  /* 0x0000000419101825 */ /* 0x001fca00078e0010 */
[----:B------:R-:W2:Y:S04]  /*3c10*/  @P1 LDG.E.CONSTANT R18, desc[UR8][R16.64] ;  /* 0x0000000810121981 */ /* 0x000ea8000c1e9900 */
[----:B------:R-:W3:Y:S01]  /*3c20*/  @P1 LDG.E.CONSTANT R28, desc[UR8][R16.64+0x4] ;  /* 0x00000408101c1981 */ /* 0x000ee2000c1e9900 */
[----:B------:R-:W-:Y:S01]  /*3c30*/  LOP3.LUT P4, RZ, R8, 0x1, RZ, 0xc0, !PT ;  /* 0x0000000108ff7812 */ /* 0x000fe2000788c0ff */
[C---:B--2---:R-:W-:Y:S01]  /*3c40*/  @P1 FADD R19, -R23.reuse, R18 ;  /* 0x0000001217131221 */ /* 0x044fe20000000100 */
[----:B---3--:R-:W-:-:S04]  /*3c50*/  @P1 FADD R28, -R23, R28 ;  /* 0x0000001c171c1221 */ /* 0x008fc80000000100 */
[----:B------:R-:W-:-:S04]  /*3c60*/  @P1 FSETP.GEU.AND P5, PT, |R19|, R24, PT ;  /* 0x000000181300120b */ /* 0x000fc80003fae200 */
[----:B------:R-:W-:-:S03]  /*3c70*/  @P1 FSEL R27, |R19|, R24, !P5 ;  /* 0x00000018131b1208 */ /* 0x000fc60006800200 */
[----:B------:R-:W0:Y:S01]  /*3c80*/  @P4 LDC.64 R18, c[0x0][0x3a8] ;  /* 0x0000ea00ff124b82 */ /* 0x000e220000000a00 */
[----:B------:R-:W-:-:S04]  /*3c90*/  @P1 FSETP.GEU.AND P6, PT, |R28|, R27, PT ;  /* 0x0000001b1c00120b */ /* 0x000fc80003fce200 */
[CC--:B------:R-:W-:Y:S02]  /*3ca0*/  @P1 FSEL R24, |R28|.reuse, R27.reuse, !P6 ;  /* 0x0000001b1c181208 */ /* 0x0c0fe40007000200 */
[----:B------:R-:W-:Y:S02]  /*3cb0*/  FSETP.GEU.OR P6, PT, |R28|, R27, !P1 ;  /* 0x0000001b1c00720b */ /* 0x000fe40004fce600 */
[----:B------:R-:W-:-:S11]  /*3cc0*/  @P1 SEL R27, R25, R26, !P5 ;  /* 0x0000001a191b1207 */ /* 0x000fd60006800000 */
[C---:B------:R-:W-:Y:S02]  /*3cd0*/  @!P6 VIADD R27, R25.reuse, 0x1 ;  /* 0x00000001191be836 */ /* 0x040fe40000000000 */
[----:B------:R-:W-:-:S04]  /*3ce0*/  @P1 VIADD R25, R25, 0x2 ;  /* 0x0000000219191836 */ /* 0x000fc80000000000 */
[----:B0-----:R-:W-:-:S06]  /*3cf0*/  @P4 IMAD.WIDE.U32 R18, R25, 0x4, R18 ;  /* 0x0000000419124825 */ /* 0x001fcc00078e0012 */
[----:B------:R-:W2:Y:S01]  /*3d00*/  @P4 LDG.E.CONSTANT R18, desc[UR8][R18.64] ;  /* 0x0000000812124981 */ /* 0x000ea2000c1e9900 */
[----:B------:R-:W-:Y:S02]  /*3d10*/  @P1 IMAD.MOV.U32 R26, RZ, RZ, R27 ;  /* 0x000000ffff1a1224 */ /* 0x000fe400078e001b */
[----:B--2---:R-:W-:-:S05]  /*3d20*/  @P4 FADD R17, -R23, R18 ;  /* 0x0000001217114221 */ /* 0x004fca0000000100 */
[----:B------:R-:W-:-:S04]  /*3d30*/  @P4 FSETP.GEU.AND P5, PT, |R17|, R24, PT ;  /* 0x000000181100420b */ /* 0x000fc80003fae200 */
[----:B------:R-:W-:-:S09]  /*3d40*/  @P4 SEL R26, R25, R26, !P5 ;  /* 0x0000001a191a4207 */ /* 0x000fd20006800000 */
.L_x_44:
[----:B------:R-:W0:Y:S02]  /*3d50*/  LDCU.64 UR6, c[0x0][0x3c8] ;  /* 0x00007900ff0677ac */ /* 0x000e240008000a00 */
[----:B0-----:R-:W-:-:S04]  /*3d60*/  LEA R16, P4, R3, UR6, 0x2 ;  /* 0x0000000603107c11 */ /* 0x001fc8000f8810ff */
[----:B------:R-:W-:-:S06]  /*3d70*/  LEA.HI.X R17, R3, UR7, R22, 0x2, P4 ;  /* 0x0000000703117c11 */ /* 0x000fcc000a0f1416 */
[----:B------:R-:W2:Y:S01]  /*3d80*/  LDG.E.CONSTANT R17, desc[UR8][R16.64] ;  /* 0x0000000810117981 */ /* 0x000ea2000c1e9900 */
[----:B------:R-:W-:Y:S04]  /*3d90*/  BSSY.RECONVERGENT B0, `(.L_x_46) ;  /* 0x0000024000007945 */ /* 0x000fe80003800200 */
[----:B------:R-:W-:Y:S01]  /*3da0*/  BSSY.RELIABLE B1, `(.L_x_47) ;  /* 0x0000014000017945 */ /* 0x000fe20003800100 */
[----:B--2---:R-:W-:-:S06]  /*3db0*/  FADD R18, R0, -R17 ;  /* 0x8000001100127221 */ /* 0x004fcc0000000000 */
        /* <DEDUP_REMOVED lines=10> */
.L_x_48:
[----:B------:R-:W0:Y:S02]  /*3e60*/  LDC.64 R16, c[0x0][0x3a8] ;  /* 0x0000ea00ff107b82 */ /* 0x000e240000000a00 */
[----:B0-----:R-:W-:-:S06]  /*3e70*/  IMAD.WIDE.U32 R16, R26, 0x4, R16 ;  /* 0x000000041a107825 */ /* 0x001fcc00078e0010 */
[----:B------:R-:W2:Y:S02]  /*3e80*/  LDG.E.CONSTANT R16, desc[UR8][R16.64] ;  /* 0x0000000810107981 */ /* 0x000ea4000c1e9900 */
[----:B--2---:R-:W-:-:S06]  /*3e90*/  FADD R18, -R23, R16 ;  /* 0x0000001017127221 */ /* 0x004fcc0000000100 */
[----:B------:R-:W0:Y:S02]  /*3ea0*/  F2F.F64.F32 R18, |R18| ;  /* 0x4000001200127310 */ /* 0x000e240000201800 */
[----:B0-----:R-:W-:-:S14]  /*3eb0*/  DSETP.LE.AND P4, PT, R18, UR12, PT ;  /* 0x0000000c12007e2a */ /* 0x001fdc000bf83000 */
[----:B------:R-:W-:Y:S05]  /*3ec0*/  @!P4 BREAK.RELIABLE B1 ;  /* 0x000000000001c942 */ /* 0x000fea0003800100 */
[----:B------:R-:W-:Y:S05]  /*3ed0*/  @!P4 BRA `(.L_x_50) ;  /* 0x000000000028c947 */ /* 0x000fea0003800000 */
.L_x_49:
[----:B------:R-:W-:Y:S05]  /*3ee0*/  BSYNC.RELIABLE B1 ;  /* 0x0000000000017941 */ /* 0x000fea0003800100 */
.L_x_47:
[----:B------:R-:W0:Y:S01]  /*3ef0*/  LDC.64 R16, c[0x0][0x3d8] ;  /* 0x0000f600ff107b82 */ /* 0x000e220000000a00 */
[----:B------:R-:W1:Y:S01]  /*3f00*/  LDCU UR5, c[0x0][0x3a0] ;  /* 0x00007400ff0577ac */ /* 0x000e620008000800 */
[----:B0-----:R-:W-:-:S06]  /*3f10*/  IMAD.WIDE R18, R3, 0x4, R16 ;  /* 0x0000000403127825 */ /* 0x001fcc00078e0210 */
[----:B------:R-:W0:Y:S01]  /*3f20*/  LDC.64 R16, c[0x0][0x3b0] ;  /* 0x0000ec00ff107b82 */ /* 0x000e220000000a00 */
[----:B------:R-:W2:Y:S01]  /*3f30*/  LDG.E.CONSTANT R19, desc[UR8][R18.64] ;  /* 0x0000000812137981 */ /* 0x000ea2000c1e9900 */
[----:B-1----:R-:W-:-:S04]  /*3f40*/  IMAD R21, R21, UR5, R26 ;  /* 0x0000000515157c24 */ /* 0x002fc8000f8e021a */
[----:B0-----:R-:W-:-:S05]  /*3f50*/  IMAD.WIDE R16, R21, 0x4, R16 ;  /* 0x0000000415107825 */ /* 0x001fca00078e0210 */
[----:B--2---:R1:W-:Y:S01]  /*3f60*/  STG.E desc[UR8][R16.64], R19 ;  /* 0x0000001310007986 */ /* 0x0043e2000c101908 */
[----:B------:R-:W-:Y:S05]  /*3f70*/  BRA `(.L_x_51) ;  /* 0x0000000000147947 */ /* 0x000fea0003800000 */
.L_x_50:
[----:B------:R-:W0:Y:S01]  /*3f80*/  LDC.64 R16, c[0x0][0x3b0] ;  /* 0x0000ec00ff107b82 */ /* 0x000e220000000a00 */
[----:B------:R-:W1:Y:S02]  /*3f90*/  LDCU UR5, c[0x0][0x3a0] ;  /* 0x00007400ff0577ac */ /* 0x000e640008000800 */
[----:B-1----:R-:W-:-:S04]  /*3fa0*/  IMAD R21, R21, UR5, R26 ;  /* 0x0000000515157c24 */ /* 0x002fc8000f8e021a */
[----:B0-----:R-:W-:-:S05]  /*3fb0*/  IMAD.WIDE R16, R21, 0x4, R16 ;  /* 0x0000000415107825 */ /* 0x001fca00078e0210 */
[----:B------:R0:W-:Y:S02]  /*3fc0*/  STG.E desc[UR8][R16.64], RZ ;  /* 0x000000ff10007986 */ /* 0x0001e4000c101908 */
.L_x_51:
[----:B------:R-:W-:Y:S05]  /*3fd0*/  BSYNC.RECONVERGENT B0 ;  /* 0x0000000000007941 */ /* 0x000fea0003800200 */
.L_x_46:
[----:B------:R-:W2:Y:S01]  /*3fe0*/  LDCU UR5, c[0x0][0x3b8] ;  /* 0x00007700ff0577ac */ /* 0x000ea20008000800 */
[----:B------:R-:W-:-:S04]  /*3ff0*/  IADD3 R3, PT, PT, R3, UR4, RZ ;  /* 0x0000000403037c10 */ /* 0x000fc8000fffe0ff */
[----:B--2---:R-:W-:-:S13]  /*4000*/  ISETP.GE.AND P4, PT, R3, UR5, PT ;  /* 0x0000000503007c0c */ /* 0x004fda000bf86270 */
[----:B------:R-:W-:Y:S05]  /*4010*/  @!P4 BRA `(.L_x_52) ;  /* 0xffffffec00f0c947 */ /* 0x000fea000383ffff */
[----:B------:R-:W-:Y:S05]  /*4020*/  EXIT ;  /* 0x000000000000794d */ /* 0x000fea0003800000 */
.L_x_37:
[C---:B------:R-:W-:Y:S02]  /*4030*/  VIADD R17, R10.reuse, 0x7 ;  /* 0x000000070a117836 */ /* 0x040fe40000000000 */
[----:B------:R-:W-:-:S03]  /*4040*/  VIADD R18, R10, 0x3 ;  /* 0x000000030a127836 */ /* 0x000fc60000000000 */
[----:B------:R-:W-:Y:S02]  /*4050*/  LOP3.LUT R5, R17, 0x7, RZ, 0xc0, !PT ;  /* 0x0000000711057812 */ /* 0x000fe400078ec0ff */
[----:B------:R-:W-:-:S03]  /*4060*/  LOP3.LUT R6, R18, 0x3, RZ, 0xc0, !PT ;  /* 0x0000000312067812 */ /* 0x000fc600078ec0ff */
[----:B------:R-:W-:Y:S01]  /*4070*/  VIADD R5, R5, 0xffffffff ;  /* 0xffffffff05057836 */ /* 0x000fe20000000000 */
[----:B------:R-:W-:-:S04]  /*4080*/  ISETP.NE.AND P0, PT, R6, 0x1, PT ;  /* 0x000000010600780c */ /* 0x000fc80003f05270 */
[----:B------:R-:W-:Y:S01]  /*4090*/  ISETP.GE.U32.AND P1, PT, R5, 0x3, PT ;  /* 0x000000030500780c */ /* 0x000fe20003f26070 */
[----:B------:R-:W-:Y:S01]  /*40a0*/  VIADD R5, R10, 0xfffffffe ;  /* 0xfffffffe0a057836 */ /* 0x000fe20000000000 */
[----:B------:R-:W-:-:S11]  /*40b0*/  LOP3.LUT R10, R4, 0xfffffff8, RZ, 0xc0, !PT ;  /* 0xfffffff8040a7812 */ /* 0x000fd600078ec0ff */
.L_x_63:
[----:B01----:R-:W0:Y:S02]  /*40c0*/  LDC.64 R6, c[0x0][0x3c0] ;  /* 0x0000f000ff067b82 */ /* 0x003e240000000a00 */
[----:B0-----:R-:W-:-:S05]  /*40d0*/  IMAD.WIDE R6, R3, 0x4, R6 ;  /* 0x0000000403067825 */ /* 0x001fca00078e0206 */
[----:B------:R-:W2:Y:S01]  /*40e0*/  LDG.E.CONSTANT R11, desc[UR8][R6.64] ;  /* 0x00000008060b7981 */ /* 0x000ea2000c1e9900 */
[----:B------:R-:W-:Y:S01]  /*40f0*/  ISETP.GE.U32.AND P3, PT, R5, 0x7, PT ;  /* 0x000000070500780c */ /* 0x000fe20003f66070 */
[----:B------:R-:W-:Y:S01]  /*4100*/  IMAD.MOV.U32 R13, RZ, RZ, 0x1 ;  /* 0x00000001ff0d7424 */ /* 0x000fe200078e00ff */
[----:B------:R-:W-:Y:S01]  /*4110*/  LOP3.LUT P2, RZ, R4, 0x7, RZ, 0xc0, !PT ;  /* 0x0000000704ff7812 */ /* 0x000fe2000784c0ff */
[----:B------:R-:W-:Y:S02]  /*4120*/  IMAD.MOV.U32 R12, RZ, RZ, RZ ;  /* 0x000000ffff0c7224 */ /* 0x000fe400078e00ff */
[----:B--2---:R-:W-:-:S04]  /*4130*/  FADD R16, -R11, UR14 ;  /* 0x0000000e0b107e21 */ /* 0x004fc80008000100 */
[----:B------:R-:W-:-:S04]  /*4140*/  FADD R16, |R16|, -RZ ;  /* 0x800000ff10107221 */ /* 0x000fc80000000200 */
[----:B------:R-:W-:Y:S05]  /*4150*/  @!P3 BRA `(.L_x_53) ;  /* 0x0000000000c0b947 */ /* 0x000fea0003800000 */
[----:B------:R-:W0:Y:S01]  /*4160*/  LDC.64 R6, c[0x0][0x388] ;  /* 0x0000e200ff067b82 */ /* 0x000e220000000a00 */
[----:B------:R-:W-:Y:S02]  /*4170*/  IMAD.MOV.U32 R13, RZ, RZ, 0x1 ;  /* 0x00000001ff0d7424 */ /* 0x000fe400078e00ff */
[----:B------:R-:W-:-:S07]  /*4180*/  IMAD.MOV.U32 R12, RZ, RZ, RZ ;  /* 0x000000ffff0c7224 */ /* 0x000fce00078e00ff */
.L_x_54:
[----:B0-----:R-:W-:-:S05]  /*4190*/  IMAD.WIDE.U32 R8, R13, 0x4, R6 ;  /* 0x000000040d087825 */ /* 0x001fca00078e0006 */
[----:B------:R-:W2:Y:S04]  /*41a0*/  LDG.E.CONSTANT R19, desc[UR8][R8.64] ;  /* 0x0000000808137981 */ /* 0x000ea8000c1e9900 */
[----:B------:R-:W3:Y:S04]  /*41b0*/  LDG.E.CONSTANT R21, desc[UR8][R8.64+0x4] ;  /* 0x0000040808157981 */ /* 0x000ee8000c1e9900 */
[----:B------:R-:W4:Y:S04]  /*41c0*/  LDG.E.CONSTANT R23, desc[UR8][R8.64+0x8] ;  /* 0x0000080808177981 */ /* 0x000f28000c1e9900 */
[----:B------:R-:W4:Y:S04]  /*41d0*/  LDG.E.CONSTANT R24, desc[UR8][R8.64+0xc] ;  /* 0x00000c0808187981 */ /* 0x000f28000c1e9900 */
[----:B------:R-:W4:Y:S04]  /*41e0*/  LDG.E.CONSTANT R26, desc[UR8][R8.64+0x10] ;  /* 0x00001008081a7981 */ /* 0x000f28000c1e9900 */
[----:B------:R-:W4:Y:S04]  /*41f0*/  LDG.E.CONSTANT R20, desc[UR8][R8.64+0x14] ;  /* 0x0000140808147981 */ /* 0x000f28000c1e9900 */
[----:B------:R-:W4:Y:S04]  /*4200*/  LDG.E.CONSTANT R22, desc[UR8][R8.64+0x18] ;  /* 0x0000180808167981 */ /* 0x000f28000c1e9900 */
[----:B------:R0:W4:Y:S01]  /*4210*/  LDG.E.CONSTANT R28, desc[UR8][R8.64+0x1c] ;  /* 0x00001c08081c7981 */ /* 0x000122000c1e9900 */
[C---:B--2---:R-:W-:Y:S01]  /*4220*/  FADD R19, -R11.reuse, R19 ;  /* 0x000000130b137221 */ /* 0x044fe20000000100 */
[----:B---3--:R-:W-:-:S04]  /*4230*/  FADD R21, -R11, R21 ;  /* 0x000000150b157221 */ /* 0x008fc80000000100 */
[----:B------:R-:W-:Y:S01]  /*4240*/  FSETP.GEU.AND P5, PT, |R19|, R16, PT ;  /* 0x000000101300720b */ /* 0x000fe20003fae200 */
[----:B----4-:R-:W-:-:S03]  /*4250*/  FADD R23, -R11, R23 ;  /* 0x000000170b177221 */ /* 0x010fc60000000100 */
[----:B------:R-:W-:Y:S02]  /*4260*/  FSEL R16, |R19|, R16, !P5 ;  /* 0x0000001013107208 */ /* 0x000fe40006800200 */
[----:B------:R-:W-:Y:S01]  /*4270*/  SEL R12, R13, R12, !P5 ;  /* 0x0000000c0d0c7207 */ /* 0x000fe20006800000 */
[----:B------:R-:W-:Y:S01]  /*4280*/  FADD R19, -R11, R24 ;  /* 0x000000180b137221 */ /* 0x000fe20000000100 */
[----:B------:R-:W-:Y:S01]  /*4290*/  FSETP.GEU.AND P6, PT, |R21|, R16, PT ;  /* 0x000000101500720b */ /* 0x000fe20003fce200 */
[----:B0-----:R-:W-:-:S03]  /*42a0*/  FADD R9, -R11, R26 ;  /* 0x0000001a0b097221 */ /* 0x001fc60000000100 */
[----:B------:R-:W-:Y:S01]  /*42b0*/  FSEL R16, |R21|, R16, !P6 ;  /* 0x0000001015107208 */ /* 0x000fe20007000200 */
[----:B------:R-:W-:-:S03]  /*42c0*/  FADD R20, -R11, R20 ;  /* 0x000000140b147221 */ /* 0x000fc60000000100 */
[----:B------:R-:W-:Y:S01]  /*42d0*/  FSETP.GEU.AND P3, PT, |R23|, R16, PT ;  /* 0x000000101700720b */ /* 0x000fe20003f6e200 */
[----:B------:R-:W-:-:S03]  /*42e0*/  FADD R22, -R11, R22 ;  /* 0x000000160b167221 */ /* 0x000fc60000000100 */
[----:B------:R-:W-:Y:S02]  /*42f0*/  FSEL R16, |R23|, R16, !P3 ;  /* 0x0000001017107208 */ /* 0x000fe40005800200 */
[----:B------:R-:W-:Y:S01]  /*4300*/  @!P6 IADD3 R12, PT, PT, R13, 0x1, RZ ;  /* 0x000000010d0ce810 */ /* 0x000fe20007ffe0ff */
[----:B------:R-:W-:Y:S01]  /*4310*/  FADD R28, -R11, R28 ;  /* 0x0000001c0b1c7221 */ /* 0x000fe20000000100 */
[----:B------:R-:W-:-:S04]  /*4320*/  FSETP.GEU.AND P4, PT, |R19|, R16, PT ;  /* 0x000000101300720b */ /* 0x000fc80003f8e200 */
[----:B------:R-:W-:Y:S01]  /*4330*/  FSEL R16, |R19|, R16, !P4 ;  /* 0x0000001013107208 */ /* 0x000fe20006000200 */
[C---:B------:R-:W-:Y:S02]  /*4340*/  VIADD R19, R13.reuse, 0x7 ;  /* 0x000000070d137836 */ /* 0x040fe40000000000 */
[----:B------:R-:W-:Y:S01]  /*4350*/  @!P3 VIADD R12, R13, 0x2 ;  /* 0x000000020d0cb836 */ /* 0x000fe20000000000 */
[----:B------:R-:W-:-:S04]  /*4360*/  FSETP.GEU.AND P5, PT, |R9|, R16, PT ;  /* 0x000000100900720b */ /* 0x000fc80003fae200 */
[----:B------:R-:W-:Y:S01]  /*4370*/  FSEL R9, |R9|, R16, !P5 ;  /* 0x0000001009097208 */ /* 0x000fe20006800200 */
[----:B------:R-:W-:Y:S01]  /*4380*/  @!P4 VIADD R12, R13, 0x3 ;  /* 0x000000030d0cc836 */ /* 0x000fe20000000000 */
[----:B------:R-:W-:Y:S02]  /*4390*/  ISETP.NE.AND P4, PT, R19, R10, PT ;  /* 0x0000000a1300720c */ /* 0x000fe40003f85270 */
[----:B------:R-:W-:-:S04]  /*43a0*/  FSETP.GEU.AND P6, PT, |R20|, R9, PT ;  /* 0x000000091400720b */ /* 0x000fc80003fce200 */
[----:B------:R-:W-:Y:S01]  /*43b0*/  FSEL R9, |R20|, R9, !P6 ;  /* 0x0000000914097208 */ /* 0x000fe20007000200 */
[----:B------:R-:W-:-:S03]  /*43c0*/  @!P5 VIADD R12, R13, 0x4 ;  /* 0x000000040d0cd836 */ /* 0x000fc60000000000 */
[----:B------:R-:W-:-:S04]  /*43d0*/  FSETP.GEU.AND P3, PT, |R22|, R9, PT ;  /* 0x000000091600720b */ /* 0x000fc80003f6e200 */
[----:B------:R-:W-:Y:S01]  /*43e0*/  FSEL R9, |R22|, R9, !P3 ;  /* 0x0000000916097208 */ /* 0x000fe20005800200 */
[----:B------:R-:W-:-:S08]  /*43f0*/  @!P6 VIADD R12, R13, 0x5 ;  /* 0x000000050d0ce836 */ /* 0x000fd00000000000 */
[C---:B------:R-:W-:Y:S01]  /*4400*/  @!P3 VIADD R12, R13.reuse, 0x6 ;  /* 0x000000060d0cb836 */ /* 0x040fe20000000000 */
[----:B------:R-:W-:Y:S01]  /*4410*/  FSETP.GEU.AND P3, PT, |R28|, R9, PT ;  /* 0x000000091c00720b */ /* 0x000fe20003f6e200 */
[----:B------:R-:W-:-:S03]  /*4420*/  VIADD R13, R13, 0x8 ;  /* 0x000000080d0d7836 */ /* 0x000fc60000000000 */
[----:B------:R-:W-:Y:S02]  /*4430*/  SEL R12, R19, R12, !P3 ;  /* 0x0000000c130c7207 */ /* 0x000fe40005800000 */
[----:B------:R-:W-:Y:S01]  /*4440*/  FSEL R16, |R28|, R9, !P3 ;  /* 0x000000091c107208 */ /* 0x000fe20005800200 */
[----:B------:R-:W-:Y:S06]  /*4450*/  @P4 BRA `(.L_x_54) ;  /* 0xfffffffc004c4947 */ /* 0x000fec000383ffff */
.L_x_53:
        /* <DEDUP_REMOVED lines=23> */
[----:B------:R-:W-:Y:S02]  /*45d0*/  FSEL R16, |R26|, R9, !P5 ;  /* 0x000000091a107208 */ /* 0x000fe40006800200 */
[----:B------:R-:W-:-:S07]  /*45e0*/  @!P4 IADD3 R12, PT, PT, R13, 0x2, RZ ;  /* 0x000000020d0cc810 */ /* 0x000fce0007ffe0ff */
[C---:B------:R-:W-:Y:S02]  /*45f0*/  @!P5 VIADD R12, R13.reuse, 0x3 ;  /* 0x000000030d0cd836 */ /* 0x040fe40000000000 */
[----:B------:R-:W-:-:S07]  /*4600*/  VIADD R13, R13, 0x4 ;  /* 0x000000040d0d7836 */ /* 0x000fce0000000000 */
.L_x_56:
        /* <DEDUP_REMOVED lines=23> */
.L_x_55:
[----:B------:R-:W0:Y:S02]  /*4780*/  LDCU.64 UR6, c[0x0][0x3c8] ;  /* 0x00007900ff0677ac */ /* 0x000e240008000a00 */
[----:B0-----:R-:W-:-:S04]  /*4790*/  LEA R8, P2, R3, UR6, 0x2 ;  /* 0x0000000603087c11 */ /* 0x001fc8000f8410ff */
[----:B------:R-:W-:-:S06]  /*47a0*/  LEA.HI.X R9, R3, UR7, R20, 0x2, P2 ;  /* 0x0000000703097c11 */ /* 0x000fcc00090f1414 */
[----:B------:R-:W2:Y:S01]  /*47b0*/  LDG.E.CONSTANT R9, desc[UR8][R8.64] ;  /* 0x0000000808097981 */ /* 0x000ea2000c1e9900 */
[----:B------:R-:W-:Y:S04]  /*47c0*/  BSSY.RECONVERGENT B0, `(.L_x_57) ;  /* 0x0000024000007945 */ /* 0x000fe80003800200 */
[----:B------:R-:W-:Y:S01]  /*47d0*/  BSSY.RELIABLE B1, `(.L_x_58) ;  /* 0x0000014000017945 */ /* 0x000fe20003800100 */
[----:B--2--5:R-:W-:-:S06]  /*47e0*/  FADD R6, R0, -R9 ;  /* 0x8000000900067221 */ /* 0x024fcc0000000000 */
        /* <DEDUP_REMOVED lines=10> */
.L_x_59:
[----:B------:R-:W0:Y:S02]  /*4890*/  LDC.64 R6, c[0x0][0x3d0] ;  /* 0x0000f400ff067b82 */ /* 0x000e240000000a00 */
[----:B0-----:R-:W-:-:S06]  /*48a0*/  IMAD.WIDE R6, R3, 0x4, R6 ;  /* 0x0000000403067825 */ /* 0x001fcc00078e0206 */
[----:B------:R-:W2:Y:S02]  /*48b0*/  LDG.E.CONSTANT R7, desc[UR8][R6.64] ;  /* 0x0000000806077981 */ /* 0x000ea4000c1e9900 */
[----:B--2---:R-:W-:-:S06]  /*48c0*/  FADD R8, R2, -R7 ;  /* 0x8000000702087221 */ /* 0x004fcc0000000000 */
[----:B------:R-:W0:Y:S02]  /*48d0*/  F2F.F64.F32 R8, |R8| ;  /* 0x4000000800087310 */ /* 0x000e240000201800 */
[----:B0-----:R-:W-:-:S14]  /*48e0*/  DSETP.LE.AND P2, PT, R8, UR12, PT ;  /* 0x0000000c08007e2a */ /* 0x001fdc000bf43000 */
[----:B------:R-:W-:Y:S05]  /*48f0*/  @!P2 BREAK.RELIABLE B1 ;  /* 0x000000000001a942 */ /* 0x000fea0003800100 */
[----:B------:R-:W-:Y:S05]  /*4900*/  @!P2 BRA `(.L_x_61) ;  /* 0x000000000028a947 */ /* 0x000fea0003800000 */
.L_x_60:
[----:B------:R-:W-:Y:S05]  /*4910*/  BSYNC.RELIABLE B1 ;  /* 0x0000000000017941 */ /* 0x000fea0003800100 */
.L_x_58:
[----:B------:R-:W0:Y:S01]  /*4920*/  LDC.64 R6, c[0x0][0x3d8] ;  /* 0x0000f600ff067b82 */ /* 0x000e220000000a00 */
[----:B------:R-:W1:Y:S07]  /*4930*/  LDCU UR5, c[0x0][0x3a0] ;  /* 0x00007400ff0577ac */ /* 0x000e6e0008000800 */
[----:B------:R-:W2:Y:S01]  /*4940*/  LDC.64 R8, c[0x0][0x3b0] ;  /* 0x0000ec00ff087b82 */ /* 0x000ea20000000a00 */
[----:B0-----:R-:W-:-:S06]  /*4950*/  IMAD.WIDE R6, R3, 0x4, R6 ;  /* 0x0000000403067825 */ /* 0x001fcc00078e0206 */
[----:B------:R-:W3:Y:S01]  /*4960*/  LDG.E.CONSTANT R7, desc[UR8][R6.64] ;  /* 0x0000000806077981 */ /* 0x000ee2000c1e9900 */
[----:B-1----:R-:W-:-:S04]  /*4970*/  IMAD R11, R12, UR5, RZ ;  /* 0x000000050c0b7c24 */ /* 0x002fc8000f8e02ff */
[----:B--2---:R-:W-:-:S05]  /*4980*/  IMAD.WIDE R8, R11, 0x4, R8 ;  /* 0x000000040b087825 */ /* 0x004fca00078e0208 */
[----:B---3--:R0:W-:Y:S01]  /*4990*/  STG.E desc[UR8][R8.64], R7 ;  /* 0x0000000708007986 */ /* 0x0081e2000c101908 */
[----:B------:R-:W-:Y:S05]  /*49a0*/  BRA `(.L_x_62) ;  /* 0x0000000000147947 */ /* 0x000fea0003800000 */
.L_x_61:
[----:B------:R-:W0:Y:S01]  /*49b0*/  LDC.64 R6, c[0x0][0x3b0] ;  /* 0x0000ec00ff067b82 */ /* 0x000e220000000a00 */
[----:B------:R-:W1:Y:S02]  /*49c0*/  LDCU UR5, c[0x0][0x3a0] ;  /* 0x00007400ff0577ac */ /* 0x000e640008000800 */
[----:B-1----:R-:W-:-:S04]  /*49d0*/  IMAD R9, R12, UR5, RZ ;  /* 0x000000050c097c24 */ /* 0x002fc8000f8e02ff */
[----:B0-----:R-:W-:-:S05]  /*49e0*/  IMAD.WIDE R6, R9, 0x4, R6 ;  /* 0x0000000409067825 */ /* 0x001fca00078e0206 */
[----:B------:R1:W-:Y:S02]  /*49f0*/  STG.E desc[UR8][R6.64], RZ ;  /* 0x000000ff06007986 */ /* 0x0003e4000c101908 */
.L_x_62:
[----:B------:R-:W-:Y:S05]  /*4a00*/  BSYNC.RECONVERGENT B0 ;  /* 0x0000000000007941 */ /* 0x000fea0003800200 */
.L_x_57:
[----:B------:R-:W2:Y:S01]  /*4a10*/  LDCU UR5, c[0x0][0x3b8] ;  /* 0x00007700ff0577ac */ /* 0x000ea20008000800 */
[----:B------:R-:W-:-:S05]  /*4a20*/  VIADD R3, R3, UR4 ;  /* 0x0000000403037c36 */ /* 0x000fca0008000000 */
[----:B--2---:R-:W-:-:S13]  /*4a30*/  ISETP.GE.AND P2, PT, R3, UR5, PT ;  /* 0x0000000503007c0c */ /* 0x004fda000bf46270 */
[----:B------:R-:W-:Y:S05]  /*4a40*/  @!P2 BRA `(.L_x_63) ;  /* 0xfffffff4009ca947 */ /* 0x000fea000383ffff */
[----:B------:R-:W-:Y:S05]  /*4a50*/  EXIT ;  /* 0x000000000000794d */ /* 0x000fea0003800000 */
.L_x_36:
[----:B------:R-:W0:Y:S01]  /*4a60*/  LDC R8, c[0x0][0x3a0] ;  /* 0x0000e800ff087b82 */ /* 0x000e220000000800 */
[----:B------:R-:W1:Y:S01]  /*4a70*/  LDCU UR5, c[0x0][0x3b8] ;  /* 0x00007700ff0577ac */ /* 0x000e620008000800 */
[----:B------:R-:W2:Y:S06]  /*4a80*/  LDCU.64 UR16, c[0x0][0x3c0] ;  /* 0x00007800ff1077ac */ /* 0x000eac0008000a00 */
[----:B------:R-:W3:Y:S01]  /*4a90*/  LDC.64 R4, c[0x0][0x3d8] ;  /* 0x0000f600ff047b82 */ /* 0x000ee20000000a00 */
[----:B------:R-:W4:Y:S07]  /*4aa0*/  LDCU.64 UR6, c[0x0][0x3d0] ;  /* 0x00007a00ff0677ac */ /* 0x000f2e0008000a00 */
[----:B------:R-:W1:Y:S01]  /*4ab0*/  LDC.64 R6, c[0x0][0x3c8] ;  /* 0x0000f200ff067b82 */ /* 0x000e620000000a00 */
[----:B0-----:R-:W-:-:S13]  /*4ac0*/  ISETP.GT.AND P0, PT, R8, 0x1, PT ;  /* 0x000000010800780c */ /* 0x001fda0003f04270 */
[----:B--234-:R-:W-:Y:S05]  /*4ad0*/  @P0 BRA `(.L_x_64) ;  /* 0x0000000000980947 */ /* 0x01cfea0003800000 */
[----:B------:R-:W-:Y:S01]  /*4ae0*/  BSSY.RECONVERGENT B0, `(.L_x_65) ;  /* 0x0000021000007945 */ /* 0x000fe20003800200 */
.L_x_71:
[----:B01---5:R-:W-:-:S06]  /*4af0*/  IMAD.WIDE R8, R3, 0x4, R6 ;  /* 0x0000000403087825 */ /* 0x023fcc00078e0206 */
[----:B------:R-:W2:Y:S01]  /*4b00*/  LDG.E.CONSTANT R9, desc[UR8][R8.64] ;  /* 0x0000000808097981 */ /* 0x000ea2000c1e9900 */
[----:B------:R-:W-:Y:S04]  /*4b10*/  BSSY.RECONVERGENT B1, `(.L_x_66) ;  /* 0x000001a000017945 */ /* 0x000fe80003800200 */
[----:B------:R-:W-:Y:S01]  /*4b20*/  BSSY.RELIABLE B2, `(.L_x_67) ;  /* 0x0000016000027945 */ /* 0x000fe20003800100 */
[----:B------:R-:W-:Y:S01]  /*4b30*/  SHF.R.S32.HI R12, RZ, 0x1f, R3 ;  /* 0x0000001fff0c7819 */ /* 0x000fe20000011403 */
[----:B--2--5:R-:W-:-:S06]  /*4b40*/  FADD R10, R0, -R9 ;  /* 0x80000009000a7221 */ /* 0x024fcc0000000000 */
[----:B------:R-:W0:Y:S02]  /*4b50*/  F2F.F64.F32 R10, |R10| ;  /* 0x4000000a000a7310 */ /* 0x000e240000201800 */
[----:B0-----:R-:W-:-:S14]  /*4b60*/  DSETP.GE.AND P0, PT, R14, R10, PT ;  /* 0x0000000a0e00722a */ /* 0x001fdc0003f06000 */
[----:B------:R-:W-:Y:S05]  /*4b70*/  @!P0 BRA `(.L_x_68) ;  /* 0x00000000001c8947 */ /* 0x000fea0003800000 */
[----:B------:R-:W-:-:S04]  /*4b80*/  LEA R10, P0, R3, UR16, 0x2 ;  /* 0x00000010030a7c11 */ /* 0x000fc8000f8010ff */
[----:B------:R-:W-:-:S05]  /*4b90*/  LEA.HI.X R11, R3, UR17, R12, 0x2, P0 ;  /* 0x00000011030b7c11 */ /* 0x000fca00080f140c */
[----:B------:R-:W2:Y:S02]  /*4ba0*/  LDG.E.CONSTANT R10, desc[UR8][R10.64] ;  /* 0x000000080a0a7981 */ /* 0x000ea4000c1e9900 */
[----:B--2---:R-:W-:-:S06]  /*4bb0*/  FADD R8, -R10, UR14 ;  /* 0x0000000e0a087e21 */ /* 0x004fcc0008000100 */
[----:B------:R-:W0:Y:S02]  /*4bc0*/  F2F.F64.F32 R8, |R8| ;  /* 0x4000000800087310 */ /* 0x000e240000201800 */
[----:B0-----:R-:W-:-:S14]  /*4bd0*/  DSETP.LE.AND P0, PT, R8, UR10, PT ;  /* 0x0000000a08007e2a */ /* 0x001fdc000bf03000 */
[----:B------:R-:W-:Y:S05]  /*4be0*/  @P0 BRA `(.L_x_69) ;  /* 0x0000000000240947 */ /* 0x000fea0003800000 */
.L_x_68:
[----:B------:R-:W-:-:S04]  /*4bf0*/  LEA R10, P0, R3, UR6, 0x2 ;  /* 0x00000006030a7c11 */ /* 0x000fc8000f8010ff */
[----:B------:R-:W-:-:S06]  /*4c00*/  LEA.HI.X R11, R3, UR7, R12, 0x2, P0 ;  /* 0x00000007030b7c11 */ /* 0x000fcc00080f140c */
[----:B------:R-:W2:Y:S02]  /*4c10*/  LDG.E.CONSTANT R11, desc[UR8][R10.64] ;  /* 0x000000080a0b7981 */ /* 0x000ea4000c1e9900 */
[----:B--2---:R-:W-:-:S06]  /*4c20*/  FADD R8, R2, -R11 ;  /* 0x8000000b02087221 */ /* 0x004fcc0000000000 */
[----:B------:R-:W0:Y:S02]  /*4c30*/  F2F.F64.F32 R8, |R8| ;  /* 0x4000000800087310 */ /* 0x000e240000201800 */
[----:B0-----:R-:W-:Y:S01]  /*4c40*/  DSETP.LE.AND P0, PT, R8, UR12, PT ;  /* 0x0000000c08007e2a */ /* 0x001fe2000bf03000 */
[----:B------:R-:W-:-:S13]  /*4c50*/  IMAD.MOV.U32 R9, RZ, RZ, RZ ;  /* 0x000000ffff097224 */ /* 0x000fda00078e00ff */
[----:B------:R-:W-:Y:S05]  /*4c60*/  @!P0 BREAK.RELIABLE B2 ;  /* 0x0000000000028942 */ /* 0x000fea0003800100 */
[----:B------:R-:W-:Y:S05]  /*4c70*/  @!P0 BRA `(.L_x_70) ;  /* 0x00000000000c8947 */ /* 0x000fea0003800000 */
.L_x_69:
[----:B------:R-:W-:Y:S05]  /*4c80*/  BSYNC.RELIABLE B2 ;  /* 0x0000000000027941 */ /* 0x000fea0003800100 */
.L_x_67:
[----:B------:R-:W-:-:S06]  /*4c90*/  IMAD.WIDE R8, R3, 0x4, R4 ;  /* 0x0000000403087825 */ /* 0x000fcc00078e0204 */
[----:B------:R0:W5:Y:S02]  /*4ca0*/  LDG.E.CONSTANT R9, desc[UR8][R8.64] ;  /* 0x0000000808097981 */ /* 0x000164000c1e9900 */
.L_x_70:
[----:B------:R-:W-:Y:S05]  /*4cb0*/  BSYNC.RECONVERGENT B1 ;  /* 0x0000000000017941 */ /* 0x000fea0003800200 */
.L_x_66:
[----:B------:R-:W-:-:S05]  /*4cc0*/  VIADD R3, R3, UR4 ;  /* 0x0000000403037c36 */ /* 0x000fca0008000000 */
[----:B------:R-:W-:-:S13]  /*4cd0*/  ISETP.GE.AND P0, PT, R3, UR5, PT ;  /* 0x0000000503007c0c */ /* 0x000fda000bf06270 */
[----:B------:R-:W-:Y:S05]  /*4ce0*/  @!P0 BRA `(.L_x_71) ;  /* 0xfffffffc00808947 */ /* 0x000fea000383ffff */
[----:B------:R-:W-:Y:S05]  /*4cf0*/  BSYNC.RECONVERGENT B0 ;  /* 0x0000000000007941 */ /* 0x000fea0003800200 */
.L_x_65:
[----:B------:R-:W-:Y:S05]  /*4d00*/  WARPSYNC.ALL ;  /* 0x0000000000007948 */ /* 0x000fea0003800000 */
[----:B------:R-:W1:Y:S02]  /*4d10*/  LDC.64 R2, c[0x0][0x3b0] ;  /* 0x0000ec00ff027b82 */ /* 0x000e640000000a00 */
[----:B-1---5:R-:W-:Y:S01]  /*4d20*/  STG.E desc[UR8][R2.64], R9 ;  /* 0x0000000902007986 */ /* 0x022fe2000c101908 */
[----:B------:R-:W-:Y:S05]  /*4d30*/  EXIT ;  /* 0x000000000000794d */ /* 0x000fea0003800000 */
.L_x_64:
[C---:B------:R-:W-:Y:S01]  /*4d40*/  IADD3 R16, PT, PT, R8.reuse, 0x7, RZ ;  /* 0x0000000708107810 */ /* 0x040fe20007ffe0ff */
[C---:B------:R-:W-:Y:S02]  /*4d50*/  VIADD R17, R8.reuse, 0x3 ;  /* 0x0000000308117836 */ /* 0x040fe40000000000 */
[----:B------:R-:W-:Y:S01]  /*4d60*/  VIADD R18, R8, 0xffffffff ;  /* 0xffffffff08127836 */ /* 0x000fe20000000000 */
[----:B------:R-:W-:Y:S01]  /*4d70*/  LOP3.LUT R4, R16, 0x7, RZ, 0xc0, !PT ;  /* 0x0000000710047812 */ /* 0x000fe200078ec0ff */
[----:B------:R-:W-:Y:S01]  /*4d80*/  VIADD R8, R8, 0xfffffffe ;  /* 0xfffffffe08087836 */ /* 0x000fe20000000000 */
[----:B------:R-:W-:Y:S02]  /*4d90*/  LOP3.LUT R5, R17, 0x3, RZ, 0xc0, !PT ;  /* 0x0000000311057812 */ /* 0x000fe400078ec0ff */
[----:B------:R-:W-:Y:S01]  /*4da0*/  LOP3.LUT R9, R18, 0xfffffff8, RZ, 0xc0, !PT ;  /* 0xfffffff812097812 */ /* 0x000fe200078ec0ff */
[----:B------:R-:W-:Y:S01]  /*4db0*/  VIADD R4, R4, 0xffffffff ;  /* 0xffffffff04047836 */ /* 0x000fe20000000000 */
[----:B------:R-:W-:-:S04]  /*4dc0*/  ISETP.NE.AND P0, PT, R5, 0x1, PT ;  /* 0x000000010500780c */ /* 0x000fc80003f05270 */
[----:B------:R-:W-:-:S13]  /*4dd0*/  ISETP.GE.U32.AND P1, PT, R4, 0x3, PT ;  /* 0x000000030400780c */ /* 0x000fda0003f26070 */
.L_x_82:
[----:B01----:R-:W0:Y:S02]  /*4de0*/  LDC.64 R4, c[0x0][0x3d0] ;  /* 0x0000f400ff047b82 */ /* 0x003e240000000a00 */
[----:B0-----:R-:W-:-:S05]  /*4df0*/  IMAD.WIDE R4, R3, 0x4, R4 ;  /* 0x0000000403047825 */ /* 0x001fca00078e0204 */
[----:B------:R-:W2:Y:S01]  /*4e00*/  LDG.E.CONSTANT R11, desc[UR8][R4.64] ;  /* 0x00000008040b7981 */ /* 0x000ea2000c1e9900 */
[----:B------:R-:W-:Y:S01]  /*4e10*/  ISETP.GE.U32.AND P3, PT, R8, 0x7, PT ;  /* 0x000000070800780c */ /* 0x000fe20003f66070 */
[----:B------:R-:W-:Y:S01]  /*4e20*/  IMAD.MOV.U32 R13, RZ, RZ, 0x1 ;  /* 0x00000001ff0d7424 */ /* 0x000fe200078e00ff */
[----:B------:R-:W-:Y:S01]  /*4e30*/  LOP3.LUT P2, RZ, R18, 0x7, RZ, 0xc0, !PT ;  /* 0x0000000712ff7812 */ /* 0x000fe2000784c0ff */
[----:B------:R-:W-:Y:S02]  /*4e40*/  IMAD.MOV.U32 R10, RZ, RZ, RZ ;  /* 0x000000ffff0a7224 */ /* 0x000fe400078e00ff */
[----:B--2--5:R-:W-:-:S04]  /*4e50*/  FADD R12, R2, -R11 ;  /* 0x8000000b020c7221 */ /* 0x024fc80000000000 */
[----:B------:R-:W-:-:S04]  /*4e60*/  FADD R12, |R12|, -RZ ;  /* 0x800000ff0c0c7221 */ /* 0x000fc80000000200 */
[----:B------:R-:W-:Y:S05]  /*4e70*/  @!P3 BRA `(.L_x_72) ;  /* 0x0000000000c0b947 */ /* 0x000fea0003800000 */
[----:B------:R-:W0:Y:S01]  /*4e80*/  LDC.64 R4, c[0x0][0x3a8] ;  /* 0x0000ea00ff047b82 */ /* 0x000e220000000a00 */
[----:B------:R-:W-:Y:S02]  /*4e90*/  IMAD.MOV.U32 R13, RZ, RZ, 0x1 ;  /* 0x00000001ff0d7424 */ /* 0x000fe400078e00ff */
[----:B------:R-:W-:-:S07]  /*4ea0*/  IMAD.MOV.U32 R10, RZ, RZ, RZ ;  /* 0x000000ffff0a7224 */ /* 0x000fce00078e00ff */
.L_x_73:
[----:B01----:R-:W-:-:S05]  /*4eb0*/  IMAD.WIDE.U32 R6, R13, 0x4, R4 ;  /* 0x000000040d067825 */ /* 0x003fca00078e0004 */
[----:B------:R-:W2:Y:S04]  /*4ec0*/  LDG.E.CONSTANT R19, desc[UR8][R6.64] ;  /* 0x0000000806137981 */ /* 0x000ea8000c1e9900 */
[----:B------:R-:W3:Y:S04]  /*4ed0*/  LDG.E.CONSTANT R21, desc[UR8][R6.64+0x4] ;  /* 0x0000040806157981 */ /* 0x000ee8000c1e9900 */
[----:B------:R-:W4:Y:S04]  /*4ee0*/  LDG.E.CONSTANT R23, desc[UR8][R6.64+0x8] ;  /* 0x0000080806177981 */ /* 0x000f28000c1e9900 */
[----:B------:R-:W5:Y:S04]  /*4ef0*/  LDG.E.CONSTANT R24, desc[UR8][R6.64+0xc] ;  /* 0x00000c0806187981 */ /* 0x000f68000c1e9900 */
[----:B------:R-:W5:Y:S04]  /*4f00*/  LDG.E.CONSTANT R26, desc[UR8][R6.64+0x10] ;  /* 0x00001008061a7981 */ /* 0x000f68000c1e9900 */
[----:B------:R-:W5:Y:S04]  /*4f10*/  LDG.E.CONSTANT R20, desc[UR8][R6.64+0x14] ;  /* 0x0000140806147981 */ /* 0x000f68000c1e9900 */
[----:B------:R-:W5:Y:S04]  /*4f20*/  LDG.E.CONSTANT R22, desc[UR8][R6.64+0x18] ;  /* 0x0000180806167981 */ /* 0x000f68000c1e9900 */
[----:B------:R0:W5:Y:S02]  /*4f30*/  LDG.E.CONSTANT R28, desc[UR8][R6.64+0x1c] ;  /* 0x00001c08061c7981 */ /* 0x000164000c1e9900 */
[----:B0-----:R-:W-:-:S02]  /*4f40*/  VIADD R6, R13, 0x7 ;  /* 0x000000070d067836 */ /* 0x001fc40000000000 */
[C---:B--2---:R-:W-:Y:S01]  /*4f50*/  FADD R19, -R11.reuse, R19 ;  /* 0x000000130b137221 */ /* 0x044fe20000000100 */
[----:B---3--:R-:W-:-:S04]  /*4f60*/  FADD R21, -R11, R21 ;  /* 0x000000150b157221 */ /* 0x008fc80000000100 */
[----:B------:R-:W-:Y:S01]  /*4f70*/  FSETP.GEU.AND P5, PT, |R19|, R12, PT ;  /* 0x0000000c1300720b */ /* 0x000fe20003fae200 */
[----:B----4-:R-:W-:-:S03]  /*4f80*/  FADD R23, -R11, R23 ;  /* 0x000000170b177221 */ /* 0x010fc60000000100 */
[----:B------:R-:W-:Y:S02]  /*4f90*/  FSEL R12, |R19|, R12, !P5 ;  /* 0x0000000c130c7208 */ /* 0x000fe40006800200 */
[----:B------:R-:W-:Y:S01]  /*4fa0*/  SEL R10, R13, R10, !P5 ;  /* 0x0000000a0d0a7207 */ /* 0x000fe20006800000 */
[----:B-----5:R-:W-:Y:S01]  /*4fb0*/  FADD R19, -R11, R24 ;  /* 0x000000180b137221 */ /* 0x020fe20000000100 */
[----:B------:R-:W-:Y:S01]  /*4fc0*/  FSETP.GEU.AND P6, PT, |R21|, R12, PT ;  /* 0x0000000c1500720b */ /* 0x000fe20003fce200 */
[----:B------:R-:W-:-:S03]  /*4fd0*/  FADD R7, -R11, R26 ;  /* 0x0000001a0b077221 */ /* 0x000fc60000000100 */
        /* <DEDUP_REMOVED lines=9> */
[----:B------:R-:W-:-:S03]  /*5070*/  @!P3 VIADD R10, R13, 0x2 ;  /* 0x000000020d0ab836 */ /* 0x000fc60000000000 */
        /* <DEDUP_REMOVED lines=16> */
.L_x_72:
[----:B------:R-:W-:Y:S01]  /*5180*/  SHF.R.S32.HI R20, RZ, 0x1f, R3 ;  /* 0x0000001fff147819 */ /* 0x000fe20000011403 */
[----:B------:R-:W-:Y:S06]  /*5190*/  @!P2 BRA `(.L_x_74) ;  /* 0x0000000000c0a947 */ /* 0x000fec0003800000 */
[----:B------:R-:W-:Y:S01]  /*51a0*/  LOP3.LUT P6, RZ, R16, 0x3, RZ, 0xc0, !PT ;  /* 0x0000000310ff7812 */ /* 0x000fe200078cc0ff */
[----:B------:R-:W-:-:S12]  /*51b0*/  @!P1 BRA `(.L_x_75) ;  /* 0x00000000005c9947 */ /* 0x000fd80003800000 */
[----:B------:R-:W0:Y:S02]  /*51c0*/  LDC.64 R4, c[0x0][0x3a8] ;  /* 0x0000ea00ff047b82 */ /* 0x000e240000000a00 */
[----:B0-----:R-:W-:-:S05]  /*51d0*/  IMAD.WIDE.U32 R4, R13, 0x4, R4 ;  /* 0x000000040d047825 */ /* 0x001fca00078e0004 */
[----:B-1----:R-:W2:Y:S04]  /*51e0*/  LDG.E.CONSTANT R6, desc[UR8][R4.64] ;  /* 0x0000000804067981 */ /* 0x002ea8000c1e9900 */
        /* <DEDUP_REMOVED lines=20> */
.L_x_75:
[----:B------:R-:W-:Y:S05]  /*5330*/  @!P6 BRA `(.L_x_74) ;  /* 0x000000000058e947 */ /* 0x000fea0003800000 */
[----:B------:R-:W0:Y:S02]  /*5340*/  @P0 LDC.64 R4, c[0x0][0x3a8] ;  /* 0x0000ea00ff040b82 */ /* 0x000e240000000a00 */
[----:B0-----:R-:W-:-:S05]  /*5350*/  @P0 IMAD.WIDE.U32 R4, R13, 0x4, R4 ;  /* 0x000000040d040825 */ /* 0x001fca00078e0004 */
[----:B-1----:R-:W2:Y:S04]  /*5360*/  @P0 LDG.E.CONSTANT R6, desc[UR8][R4.64] ;  /* 0x0000000804060981 */ /* 0x002ea8000c1e9900 */
        /* <DEDUP_REMOVED lines=19> */
.L_x_74:
[----:B------:R-:W1:Y:S01]  /*54a0*/  LDCU.64 UR6, c[0x0][0x3c8] ;  /* 0x00007900ff0677ac */ /* 0x000e620008000a00 */
[C---:B------:R-:W-:Y:S01]  /*54b0*/  IMAD.SHL.U32 R12, R3.reuse, 0x4, RZ ;  /* 0x00000004030c7824 */ /* 0x040fe200078e00ff */
[----:B------:R-:W-:-:S04]  /*54c0*/  SHF.L.U64.HI R20, R3, 0x2, R20 ;  /* 0x0000000203147819 */ /* 0x000fc80000010214 */
[----:B-1----:R-:W-:-:S04]  /*54d0*/  IADD3 R6, P2, PT, R12, UR6, RZ ;  /* 0x000000060c067c10 */ /* 0x002fc8000ff5e0ff */
[----:B------:R-:W-:-:S06]  /*54e0*/  IADD3.X R7, PT, PT, R20, UR7, RZ, P2, !PT ;  /* 0x0000000714077c10 */ /* 0x000fcc00097fe4ff */
[----:B------:R-:W2:Y:S01]  /*54f0*/  LDG.E.CONSTANT R7, desc[UR8][R6.64] ;  /* 0x0000000806077981 */ /* 0x000ea2000c1e9900 */
[----:B------:R-:W-:Y:S04]  /*5500*/  BSSY.RECONVERGENT B0, `(.L_x_76) ;  /* 0x0000021000007945 */ /* 0x000fe80003800200 */
[----:B------:R-:W-:Y:S01]  /*5510*/  BSSY.RELIABLE B1, `(.L_x_77) ;  /* 0x0000015000017945 */ /* 0x000fe20003800100 */
[----:B--2---:R-:W-:-:S06]  /*5520*/  FADD R4, R0, -R7 ;  /* 0x8000000700047221 */ /* 0x004fcc0000000000 */
[----:B------:R-:W0:Y:S02]  /*5530*/  F2F.F64.F32 R4, |R4| ;  /* 0x4000000400047310 */ /* 0x000e240000201800 */
[----:B0-----:R-:W-:-:S14]  /*5540*/  DSETP.GE.AND P2, PT, R14, R4, PT ;  /* 0x000000040e00722a */ /* 0x001fdc0003f46000 */
[----:B------:R-:W-:Y:S05]  /*5550*/  @!P2 BRA `(.L_x_78) ;  /* 0x000000000020a947 */ /* 0x000fea0003800000 */
[----:B------:R-:W0:Y:S02]  /*5560*/  LDCU.64 UR6, c[0x0][0x3c0] ;  /* 0x00007800ff0677ac */ /* 0x000e240008000a00 */
[----:B0-----:R-:W-:-:S04]  /*5570*/  IADD3 R6, P2, PT, R12, UR6, RZ ;  /* 0x000000060c067c10 */ /* 0x001fc8000ff5e0ff */
[----:B------:R-:W-:-:S05]  /*5580*/  IADD3.X R7, PT, PT, R20, UR7, RZ, P2, !PT ;  /* 0x0000000714077c10 */ /* 0x000fca00097fe4ff */
[----:B------:R-:W2:Y:S02]  /*5590*/  LDG.E.CONSTANT R6, desc[UR8][R6.64] ;  /* 0x0000000806067981 */ /* 0x000ea4000c1e9900 */
[----:B--2---:R-:W-:-:S06]  /*55a0*/  FADD R4, -R6, UR14 ;  /* 0x0000000e06047e21 */ /* 0x004fcc0008000100 */
[----:B------:R-:W0:Y:S02]  /*55b0*/  F2F.F64.F32 R4, |R4| ;  /* 0x4000000400047310 */ /* 0x000e240000201800 */
[----:B0-----:R-:W-:-:S14]  /*55c0*/  DSETP.LE.AND P2, PT, R4, UR10, PT ;  /* 0x0000000a04007e2a */ /* 0x001fdc000bf43000 */
[----:B------:R-:W-:Y:S05]  /*55d0*/  @P2 BRA `(.L_x_79) ;  /* 0x0000000000202947 */ /* 0x000fea0003800000 */
.L_x_78:
        /* <DEDUP_REMOVED lines=8> */
.L_x_79:
[----:B------:R-:W-:Y:S05]  /*5660*/  BSYNC.RELIABLE B1 ;  /* 0x0000000000017941 */ /* 0x000fea0003800100 */
.L_x_77:
[----:B------:R-:W0:Y:S08]  /*5670*/  LDC.64 R4, c[0x0][0x3d8] ;  /* 0x0000f600ff047b82 */ /* 0x000e300000000a00 */
[----:B------:R-:W1:Y:S01]  /*5680*/  LDC.64 R6, c[0x0][0x3b0] ;  /* 0x0000ec00ff067b82 */ /* 0x000e620000000a00 */
[----:B0-----:R-:W-:-:S06]  /*5690*/  IMAD.WIDE R4, R3, 0x4, R4 ;  /* 0x0000000403047825 */ /* 0x001fcc00078e0204 */
[----:B------:R-:W2:Y:S01]  /*56a0*/  LDG.E.CONSTANT R5, desc[UR8][R4.64] ;  /* 0x0000000804057981 */ /* 0x000ea2000c1e9900 */
[----:B-1----:R-:W-:-:S05]  /*56b0*/  IMAD.WIDE.U32 R10, R10, 0x4, R6 ;  /* 0x000000040a0a7825 */ /* 0x002fca00078e0006 */
[----:B--2---:R1:W-:Y:S01]  /*56c0*/  STG.E desc[UR8][R10.64], R5 ;  /* 0x000000050a007986 */ /* 0x0043e2000c101908 */
[----:B------:R-:W-:Y:S05]  /*56d0*/  BRA `(.L_x_81) ;  /* 0x00000000000c7947 */ /* 0x000fea0003800000 */
.L_x_80:
[----:B------:R-:W0:Y:S02]  /*56e0*/  LDC.64 R4, c[0x0][0x3b0] ;  /* 0x0000ec00ff047b82 */ /* 0x000e240000000a00 */
[----:B0-----:R-:W-:-:S05]  /*56f0*/  IMAD.WIDE.U32 R4, R10, 0x4, R4 ;  /* 0x000000040a047825 */ /* 0x001fca00078e0004 */
[----:B------:R0:W-:Y:S02]  /*5700*/  STG.E desc[UR8][R4.64], RZ ;  /* 0x000000ff04007986 */ /* 0x0001e4000c101908 */
.L_x_81:
[----:B------:R-:W-:Y:S05]  /*5710*/  BSYNC.RECONVERGENT B0 ;  /* 0x0000000000007941 */ /* 0x000fea0003800200 */
.L_x_76:
[----:B------:R-:W2:Y:S01]  /*5720*/  LDCU UR5, c[0x0][0x3b8] ;  /* 0x00007700ff0577ac */ /* 0x000ea20008000800 */
[----:B------:R-:W-:-:S05]  /*5730*/  VIADD R3, R3, UR4 ;  /* 0x0000000403037c36 */ /* 0x000fca0008000000 */
[----:B--2---:R-:W-:-:S13]  /*5740*/  ISETP.GE.AND P2, PT, R3, UR5, PT ;  /* 0x0000000503007c0c */ /* 0x004fda000bf46270 */
[----:B------:R-:W-:Y:S05]  /*5750*/  @!P2 BRA `(.L_x_82) ;  /* 0xfffffff400a0a947 */ /* 0x000fea000383ffff */
[----:B------:R-:W-:Y:S05]  /*5760*/  EXIT ;  /* 0x000000000000794d */ /* 0x000fea0003800000 */
.L_x_83:
[----:B------:R-:W-:-:S00]  /*5770*/  BRA `(.L_x_83) ;  /* 0xfffffffc00fc7947 */ /* 0x000fc0000383ffff */
[----:B------:R-:W-:-:S00]  /*5780*/  NOP ;  /* 0x0000000000007918 */ /* 0x000fc00000000000 */
[----:B------:R-:W-:-:S00]  /*5790*/  NOP ;  /* 0x0000000000007918 */ /* 0x000fc00000000000 */
[----:B------:R-:W-:-:S00]  /*57a0*/  NOP ;  /* 0x0000000000007918 */ /* 0x000fc00000000000 */
[----:B------:R-:W-:-:S00]  /*57b0*/  NOP ;  /* 0x0000000000007918 */ /* 0x000fc00000000000 */
[----:B------:R-:W-:-:S00]  /*57c0*/  NOP ;  /* 0x0000000000007918 */ /* 0x000fc00000000000 */
[----:B------:R-:W-:-:S00]  /*57d0*/  NOP ;  /* 0x0000000000007918 */ /* 0x000fc00000000000 */
[----:B------:R-:W-:-:S00]  /*57e0*/  NOP ;  /* 0x0000000000007918 */ /* 0x000fc00000000000 */
[----:B------:R-:W-:-:S00]  /*57f0*/  NOP ;  /* 0x0000000000007918 */ /* 0x000fc00000000000 */
.L_x_84:


//--------------------- .nv.shared.reserved.0     --------------------------
	.section	.nv.shared.reserved.0,"aw",@nobits
	.weak		__nv_reservedSMEM_offset_0_alias
	.size		__nv_reservedSMEM_offset_0_alias, 0, 64
	.other		__nv_reservedSMEM_offset_0_alias,@"STO_CUDA_RESERVED_SHARED STV_DEFAULT"
__nv_reservedSMEM_offset_0_alias:
	.zero		0
	.zero		64


//--------------------- .nv.constant0._Z6copyCDiPKfiS0_iS0_PfiS0_S0_S0_S0_fff --------------------------
	.section	.nv.constant0._Z6copyCDiPKfiS0_iS0_PfiS0_S0_S0_S0_fff,"a",@progbits
	.sectionflags	@""
	.align	4
.nv.constant0._Z6copyCDiPKfiS0_iS0_PfiS0_S0_S0_S0_fff:
	.zero		1004


//--------------------- SYMBOLS --------------------------

	.type		.nv.reservedSmem.offset0,@object
	.size		.nv.reservedSmem.offset0,0x4
